	.headerflags	@"EF_CUDA_TEXMODE_UNIFIED EF_CUDA_64BIT_ADDRESS EF_CUDA_SM86 EF_CUDA_VIRTUAL_SM(EF_CUDA_SM86)"
	.elftype	@"ET_EXEC"


//--------------------- .nv.info                  --------------------------
	.section	.nv.info,"",@"SHT_CUDA_INFO"
	.align	4


	//----- nvinfo : EIATTR_REGCOUNT
	.align		4
        /*0000*/ 	.byte	0x04, 0x2f
        /*0002*/ 	.short	(.L_1 - .L_0)
	.align		4
.L_0:
        /*0004*/ 	.word	index@(triton_mm)
        /*0008*/ 	.word	0x000000ab


	//----- nvinfo : EIATTR_MIN_STACK_SIZE
	.align		4
.L_1:
        /*000c*/ 	.byte	0x04, 0x12
        /*000e*/ 	.short	(.L_3 - .L_2)
	.align		4
.L_2:
        /*0010*/ 	.word	index@(triton_mm)
        /*0014*/ 	.word	0x00000000


	//----- nvinfo : EIATTR_FRAME_SIZE
	.align		4
.L_3:
        /*0018*/ 	.byte	0x04, 0x11
        /*001a*/ 	.short	(.L_5 - .L_4)
	.align		4
.L_4:
        /*001c*/ 	.word	index@(triton_mm)
        /*0020*/ 	.word	0x00000000


	//----- nvinfo : EIATTR_MIN_STACK_SIZE
	.align		4
.L_5:
        /*0024*/ 	.byte	0x04, 0x12
        /*0026*/ 	.short	(.L_7 - .L_6)
	.align		4
.L_6:
        /*0028*/ 	.word	index@(triton_mm)
        /*002c*/ 	.word	0x00000000
.L_7:


//--------------------- .nv.info.triton_mm        --------------------------
	.section	.nv.info.triton_mm,"",@"SHT_CUDA_INFO"
	.sectionflags	@""
	.align	4


	//----- nvinfo : EIATTR_CUDA_API_VERSION
	.align		4
        /*0000*/ 	.byte	0x04, 0x37
        /*0002*/ 	.short	(.L_9 - .L_8)
.L_8:
        /*0004*/ 	.word	0x0000007c


	//----- nvinfo : EIATTR_SW2861232_WAR
	.align		4
.L_9:
        /*0008*/ 	.byte	0x01, 0x35
	.zero		2


	//----- nvinfo : EIATTR_PARAM_CBANK
	.align		4
        /*000c*/ 	.byte	0x04, 0x0a
        /*000e*/ 	.short	(.L_11 - .L_10)
	.align		4
.L_10:
        /*0010*/ 	.word	index@(.nv.constant0.triton_mm)
        /*0014*/ 	.short	0x0160
        /*0016*/ 	.short	0x0020


	//----- nvinfo : EIATTR_CBANK_PARAM_SIZE
	.align		4
.L_11:
        /*0018*/ 	.byte	0x03, 0x19
        /*001a*/ 	.short	0x0020


	//----- nvinfo : EIATTR_KPARAM_INFO
	.align		4
        /*001c*/ 	.byte	0x04, 0x17
        /*001e*/ 	.short	(.L_13 - .L_12)
.L_12:
        /*0020*/ 	.word	0x00000000
        /*0024*/ 	.short	0x0003
        /*0026*/ 	.short	0x0018
        /*0028*/ 	.byte	0x00, 0xf4, 0x21, 0x00


	//----- nvinfo : EIATTR_KPARAM_INFO
	.align		4
.L_13:
        /*002c*/ 	.byte	0x04, 0x17
        /*002e*/ 	.short	(.L_15 - .L_14)
.L_14:
        /*0030*/ 	.word	0x00000000
        /*0034*/ 	.short	0x0002
        /*0036*/ 	.short	0x0010
        /*0038*/ 	.byte	0x00, 0xf4, 0x21, 0x00


	//----- nvinfo : EIATTR_KPARAM_INFO
	.align		4
.L_15:
        /*003c*/ 	.byte	0x04, 0x17
        /*003e*/ 	.short	(.L_17 - .L_16)
.L_16:
        /*0040*/ 	.word	0x00000000
        /*0044*/ 	.short	0x0001
        /*0046*/ 	.short	0x0008
        /*0048*/ 	.byte	0x00, 0xf4, 0x21, 0x00


	//----- nvinfo : EIATTR_KPARAM_INFO
	.align		4
.L_17:
        /*004c*/ 	.byte	0x04, 0x17
        /*004e*/ 	.short	(.L_19 - .L_18)
.L_18:
        /*0050*/ 	.word	0x00000000
        /*0054*/ 	.short	0x0000
        /*0056*/ 	.short	0x0000
        /*0058*/ 	.byte	0x00, 0xf4, 0x21, 0x00


	//----- nvinfo : EIATTR_MAXREG_COUNT
	.align		4
.L_19:
        /*005c*/ 	.byte	0x03, 0x1b
        /*005e*/ 	.short	0x00ff


	//----- nvinfo : EIATTR_EXIT_INSTR_OFFSETS
	.align		4
        /*0060*/ 	.byte	0x04, 0x1c
        /*0062*/ 	.short	(.L_21 - .L_20)


	//   ....[0]....
.L_20:
        /*0064*/ 	.word	0x00002a60


	//   ....[1]....
        /*0068*/ 	.word	0x00002ab0


	//----- nvinfo : EIATTR_REQNTID
	.align		4
.L_21:
        /*006c*/ 	.byte	0x04, 0x10
        /*006e*/ 	.short	(.L_23 - .L_22)
.L_22:
        /*0070*/ 	.word	0x00000100
        /*0074*/ 	.word	0x00000001
        /*0078*/ 	.word	0x00000001
.L_23:


//--------------------- .nv.callgraph             --------------------------
	.section	.nv.callgraph,"",@"SHT_CUDA_CALLGRAPH"
	.align	4
	.sectionentsize	8
	.align		4
        /*0000*/ 	.word	0x00000000
	.align		4
        /*0004*/ 	.word	0xffffffff
	.align		4
        /*0008*/ 	.word	0x00000000
	.align		4
        /*000c*/ 	.word	0xfffffffe
	.align		4
        /*0010*/ 	.word	0x00000000
	.align		4
        /*0014*/ 	.word	0xfffffffd
	.align		4
        /*0018*/ 	.word	0x00000000
	.align		4
        /*001c*/ 	.word	0xfffffffc


//--------------------- .nv.rel.action            --------------------------
	.section	.nv.rel.action,"",@"SHT_CUDA_RELOCINFO"
	.align	8
	.sectionentsize	8
        /*0000*/ 	.byte	0x73, 0x00, 0x00, 0x00, 0x00, 0x00, 0x00, 0x00, 0x00, 0x00, 0x00, 0x11, 0x25, 0x00, 0x05, 0x36


//--------------------- .nv.constant0.triton_mm   --------------------------
	.section	.nv.constant0.triton_mm,"a",@progbits
	.sectionflags	@""
	.align	4
.nv.constant0.triton_mm:
	.zero		384


//--------------------- .text.triton_mm           --------------------------
	.section	.text.triton_mm,"ax",@progbits
	.sectionflags	@"SHF_BARRIERS=1"
	.sectioninfo	@"SHI_REGISTERS=171"
	.align	128
        .global         triton_mm
        .type           triton_mm,@function
        .size           triton_mm,(.L_x_2 - triton_mm)
        .other          triton_mm,@"STO_CUDA_ENTRY STV_DEFAULT"
triton_mm:
.text.triton_mm:
[----:B------:R-:W-:Y:S02]  /*0000*/  IMAD.MOV.U32 R1, RZ, RZ, c[0x0][0x28] ;  /* 0x00000a00ff017624 */ /* 0x000fe400078e00ff */
[----:B------:R-:W1:Y:S01]  /*0010*/  S2R R9, SR_CTAID.X ;  /* 0x0000000000097919 */ /* 0x000e620000002500 */
[----:B------:R-:W-:Y:S01]  /*0020*/  IMAD.MOV.U32 R5, RZ, RZ, -0x8 ;  /* 0xfffffff8ff057424 */ /* 0x000fe200078e00ff */
[----:B------:R-:W-:Y:S01]  /*0030*/  ULDC.64 UR6, c[0x0][0x118] ;  /* 0x0000460000067ab9 */ /* 0x000fe20000000a00 */
[----:B------:R-:W-:Y:S01]  /*0040*/  CS2R R100, SRZ ;  /* 0x0000000000647805 */ /* 0x000fe2000001ff00 */
        /* <DEDUP_REMOVED lines=20> */
[C---:B-1----:R-:W-:Y:S01]  /*0190*/  IMAD.HI R0, R9.reuse, 0x2aaaaaab, RZ ;  /* 0x2aaaaaab09007827 */ /* 0x042fe200078e02ff */
[----:B------:R-:W-:Y:S01]  /*01a0*/  IABS R10, R9 ;  /* 0x00000009000a7213 */ /* 0x000fe20000000000 */
[----:B------:R-:W-:Y:S01]  /*01b0*/  CS2R R62, SRZ ;  /* 0x00000000003e7805 */ /* 0x000fe2000001ff00 */
[----:B------:R-:W-:Y:S01]  /*01c0*/  ISETP.GE.AND P2, PT, R9, RZ, PT ;  /* 0x000000ff0900720c */ /* 0x000fe20003f46270 */
[----:B------:R-:W-:Y:S01]  /*01d0*/  CS2R R84, SRZ ;  /* 0x0000000000547805 */ /* 0x000fe2000001ff00 */
[----:B------:R-:W-:Y:S01]  /*01e0*/  SHF.R.U32.HI R3, RZ, 0x1f, R0 ;  /* 0x0000001fff037819 */ /* 0x000fe20000011600 */
[----:B------:R-:W-:Y:S01]  /*01f0*/  CS2R R86, SRZ ;  /* 0x0000000000567805 */ /* 0x000fe2000001ff00 */
[----:B------:R-:W-:Y:S01]  /*0200*/  CS2R R140, SRZ ;  /* 0x00000000008c7805 */ /* 0x000fe2000001ff00 */
[----:B------:R-:W-:Y:S01]  /*0210*/  CS2R R142, SRZ ;  /* 0x00000000008e7805 */ /* 0x000fe2000001ff00 */
[----:B------:R-:W-:Y:S01]  /*0220*/  LEA.HI.SX32 R4, R0, R3, 0x1d ;  /* 0x0000000300047211 */ /* 0x000fe200078feaff */
[----:B------:R-:W-:Y:S01]  /*0230*/  CS2R R128, SRZ ;  /* 0x0000000000807805 */ /* 0x000fe2000001ff00 */
[----:B------:R-:W-:Y:S01]  /*0240*/  CS2R R130, SRZ ;  /* 0x0000000000827805 */ /* 0x000fe2000001ff00 */
[----:B------:R-:W-:Y:S01]  /*0250*/  CS2R R116, SRZ ;  /* 0x0000000000747805 */ /* 0x000fe2000001ff00 */
[----:B------:R-:W-:Y:S01]  /*0260*/  CS2R R118, SRZ ;  /* 0x0000000000767805 */ /* 0x000fe2000001ff00 */
[C---:B------:R-:W-:Y:S01]  /*0270*/  IMAD R0, R4.reuse, R5, 0x1 ;  /* 0x0000000104007424 */ /* 0x040fe200078e0205 */
[----:B------:R-:W-:Y:S01]  /*0280*/  UMOV UR4, 0xffffffff ;  /* 0xffffffff00047882 */ /* 0x000fe20000000000 */
[----:B------:R-:W-:-:S03]  /*0290*/  IMAD R6, R4, -0x30, R9 ;  /* 0xffffffd004067824 */ /* 0x000fc600078e0209 */
[----:B------:R-:W-:Y:S02]  /*02a0*/  IMNMX R5, R0, 0x8, PT ;  /* 0x0000000800057817 */ /* 0x000fe40003800200 */
[----:B------:R-:W-:Y:S02]  /*02b0*/  IABS R12, R6 ;  /* 0x00000006000c7213 */ /* 0x000fe40000000000 */
[-C--:B------:R-:W-:Y:S02]  /*02c0*/  IABS R11, R5.reuse ;  /* 0x00000005000b7213 */ /* 0x080fe40000000000 */
[----:B------:R-:W-:Y:S02]  /*02d0*/  LOP3.LUT R6, R6, R5, RZ, 0x3c, !PT ;  /* 0x0000000506067212 */ /* 0x000fe400078e3cff */
[----:B------:R-:W1:Y:S02]  /*02e0*/  I2F.RP R0, R11 ;  /* 0x0000000b00007306 */ /* 0x000e640000209400 */
[----:B------:R-:W-:-:S06]  /*02f0*/  ISETP.GE.AND P4, PT, R6, RZ, PT ;  /* 0x000000ff0600720c */ /* 0x000fcc0003f86270 */
[----:B-1----:R-:W1:Y:S02]  /*0300*/  MUFU.RCP R0, R0 ;  /* 0x0000000000007308 */ /* 0x002e640000001000 */
[----:B-1----:R-:W-:-:S06]  /*0310*/  IADD3 R2, R0, 0xffffffe, RZ ;  /* 0x0ffffffe00027810 */ /* 0x002fcc0007ffe0ff */
[----:B------:R1:W2:Y:S02]  /*0320*/  F2I.FTZ.U32.TRUNC.NTZ R3, R2 ;  /* 0x0000000200037305 */ /* 0x0002a4000021f000 */
[----:B-1----:R-:W-:Y:S02]  /*0330*/  IMAD.MOV.U32 R2, RZ, RZ, RZ ;  /* 0x000000ffff027224 */ /* 0x002fe400078e00ff */
[----:B--2---:R-:W-:-:S04]  /*0340*/  IMAD.MOV R8, RZ, RZ, -R3 ;  /* 0x000000ffff087224 */ /* 0x004fc800078e0a03 */
[----:B------:R-:W-:Y:S01]  /*0350*/  IMAD R7, R8, R11, RZ ;  /* 0x0000000b08077224 */ /* 0x000fe200078e02ff */
[----:B------:R-:W-:-:S03]  /*0360*/  IABS R8, R5 ;  /* 0x0000000500087213 */ /* 0x000fc60000000000 */
[----:B------:R-:W-:-:S04]  /*0370*/  IMAD.HI.U32 R3, R3, R7, R2 ;  /* 0x0000000703037227 */ /* 0x000fc800078e0002 */
[----:B------:R-:W-:Y:S02]  /*0380*/  IMAD.MOV.U32 R7, RZ, RZ, R10 ;  /* 0x000000ffff077224 */ /* 0x000fe400078e000a */
[----:B------:R-:W-:Y:S02]  /*0390*/  IMAD.MOV.U32 R10, RZ, RZ, R12 ;  /* 0x000000ffff0a7224 */ /* 0x000fe400078e000c */
[----:B------:R-:W-:Y:S02]  /*03a0*/  IMAD.MOV R8, RZ, RZ, -R8 ;  /* 0x000000ffff087224 */ /* 0x000fe400078e0a08 */
[----:B------:R-:W-:-:S04]  /*03b0*/  IMAD.HI.U32 R0, R3, R7, RZ ;  /* 0x0000000703007227 */ /* 0x000fc800078e00ff */
[----:B------:R-:W-:-:S04]  /*03c0*/  IMAD.HI.U32 R3, R3, R10, RZ ;  /* 0x0000000a03037227 */ /* 0x000fc800078e00ff */
[-C--:B------:R-:W-:Y:S02]  /*03d0*/  IMAD R2, R0, R8.reuse, R7 ;  /* 0x0000000800027224 */ /* 0x080fe400078e0207 */
[----:B------:R-:W-:Y:S01]  /*03e0*/  IMAD R7, R3, R8, R10 ;  /* 0x0000000803077224 */ /* 0x000fe200078e020a */
[----:B------:R-:W1:Y:S02]  /*03f0*/  S2R R0, SR_TID.X ;  /* 0x0000000000007919 */ /* 0x000e640000002100 */
[C---:B------:R-:W-:Y:S02]  /*0400*/  ISETP.GT.U32.AND P0, PT, R11.reuse, R2, PT ;  /* 0x000000020b00720c */ /* 0x040fe40003f04070 */
[----:B------:R-:W-:-:S11]  /*0410*/  ISETP.GT.U32.AND P3, PT, R11, R7, PT ;  /* 0x000000070b00720c */ /* 0x000fd60003f64070 */
[--C-:B------:R-:W-:Y:S02]  /*0420*/  @!P0 IMAD.IADD R2, R2, 0x1, -R11.reuse ;  /* 0x0000000102028824 */ /* 0x100fe400078e0a0b */
[----:B------:R-:W-:Y:S01]  /*0430*/  @!P3 IMAD.IADD R7, R7, 0x1, -R11 ;  /* 0x000000010707b824 */ /* 0x000fe200078e0a0b */
[----:B------:R-:W-:Y:S02]  /*0440*/  @!P3 IADD3 R3, R3, 0x1, RZ ;  /* 0x000000010303b810 */ /* 0x000fe40007ffe0ff */
[----:B------:R-:W-:Y:S02]  /*0450*/  ISETP.GT.U32.AND P1, PT, R11, R2, PT ;  /* 0x000000020b00720c */ /* 0x000fe40003f24070 */
[----:B------:R-:W-:Y:S02]  /*0460*/  ISETP.GE.U32.AND P0, PT, R7, R11, PT ;  /* 0x0000000b0700720c */ /* 0x000fe40003f06070 */
[C---:B-1----:R-:W-:Y:S01]  /*0470*/  LOP3.LUT R166, R0.reuse, 0x80, RZ, 0xc0, !PT ;  /* 0x0000008000a67812 */ /* 0x042fe200078ec0ff */
[C---:B------:R-:W-:Y:S01]  /*0480*/  IMAD.SHL.U32 R165, R0.reuse, 0x8, RZ ;  /* 0x0000000800a57824 */ /* 0x040fe200078e00ff */
[----:B------:R-:W-:-:S02]  /*0490*/  LOP3.LUT R167, R0, 0x10, RZ, 0xc0, !PT ;  /* 0x0000001000a77812 */ /* 0x000fc400078ec0ff */
[----:B------:R-:W-:Y:S02]  /*04a0*/  SHF.R.U32.HI R7, RZ, 0x3, R166 ;  /* 0x00000003ff077819 */ /* 0x000fe400000116a6 */
[----:B------:R-:W-:Y:S02]  /*04b0*/  SHF.R.U32.HI R148, RZ, 0x1, R167 ;  /* 0x00000001ff947819 */ /* 0x000fe400000116a7 */
[----:B------:R-:W-:Y:S01]  /*04c0*/  LOP3.LUT R8, R165, 0x8, RZ, 0xc0, !PT ;  /* 0x00000008a5087812 */ /* 0x000fe200078ec0ff */
[----:B------:R-:W-:Y:S01]  /*04d0*/  @!P1 IMAD.IADD R2, R2, 0x1, -R11 ;  /* 0x0000000102029824 */ /* 0x000fe200078e0a0b */
[----:B------:R-:W-:Y:S02]  /*04e0*/  LOP3.LUT R9, R148, 0x30, R165, 0xf8, !PT ;  /* 0x0000003094097812 */ /* 0x000fe400078ef8a5 */
[----:B------:R-:W-:Y:S01]  /*04f0*/  @P0 IADD3 R3, R3, 0x1, RZ ;  /* 0x0000000103030810 */ /* 0x000fe20007ffe0ff */
[----:B------:R-:W-:Y:S01]  /*0500*/  @!P2 IMAD.MOV R2, RZ, RZ, -R2 ;  /* 0x000000ffff02a224 */ /* 0x000fe200078e0a02 */
[----:B------:R-:W-:-:S02]  /*0510*/  ISETP.NE.AND P0, PT, R5, RZ, PT ;  /* 0x000000ff0500720c */ /* 0x000fc40003f05270 */
[----:B------:R-:W-:Y:S01]  /*0520*/  LOP3.LUT R5, RZ, R5, RZ, 0x33, !PT ;  /* 0x00000005ff057212 */ /* 0x000fe200078e33ff */
[----:B------:R-:W-:Y:S01]  /*0530*/  IMAD.MOV.U32 R6, RZ, RZ, R3 ;  /* 0x000000ffff067224 */ /* 0x000fe200078e0003 */
[----:B------:R-:W-:Y:S02]  /*0540*/  LOP3.LUT R10, R9, 0x30, R8, 0x1e, !PT ;  /* 0x00000030090a7812 */ /* 0x000fe400078e1e08 */
[----:B------:R-:W-:Y:S01]  /*0550*/  SEL R3, R5, R2, !P0 ;  /* 0x0000000205037207 */ /* 0x000fe20004000000 */
[----:B------:R-:W-:Y:S01]  /*0560*/  @!P4 IMAD.MOV R6, RZ, RZ, -R6 ;  /* 0x000000ffff06c224 */ /* 0x000fe200078e0a06 */
[----:B------:R-:W-:Y:S02]  /*0570*/  LOP3.LUT R8, R165, 0x10, R8, 0x2e, !PT ;  /* 0x00000010a5087812 */ /* 0x000fe400078e2e08 */
[----:B------:R-:W-:Y:S01]  /*0580*/  LOP3.LUT R150, R148, 0x38, R165, 0x78, !PT ;  /* 0x0000003894967812 */ /* 0x000fe200078e78a5 */
[----:B------:R-:W-:Y:S01]  /*0590*/  IMAD R12, R4, 0x8, R3 ;  /* 0x00000008040c7824 */ /* 0x000fe200078e0203 */
[----:B------:R-:W-:-:S02]  /*05a0*/  SEL R2, R5, R6, !P0 ;  /* 0x0000000605027207 */ /* 0x000fc40004000000 */
[--C-:B------:R-:W-:Y:S02]  /*05b0*/  SHF.R.U32.HI R5, RZ, 0x3, R0.reuse ;  /* 0x00000003ff057819 */ /* 0x100fe40000011600 */
[--C-:B------:R-:W-:Y:S01]  /*05c0*/  LOP3.LUT R3, R7, 0x8, R0.reuse, 0xf8, !PT ;  /* 0x0000000807037812 */ /* 0x100fe200078ef800 */
[----:B------:R-:W-:Y:S01]  /*05d0*/  IMAD.SHL.U32 R2, R2, 0x80, RZ ;  /* 0x0000008002027824 */ /* 0x000fe200078e00ff */
[----:B------:R-:W-:Y:S02]  /*05e0*/  SGXT.U32 R5, R5, 0x4 ;  /* 0x000000040505781a */ /* 0x000fe40000000000 */
[--C-:B------:R-:W-:Y:S02]  /*05f0*/  LOP3.LUT R3, R3, 0x7, R0.reuse, 0xf8, !PT ;  /* 0x0000000703037812 */ /* 0x100fe400078ef800 */
[----:B------:R-:W-:Y:S02]  /*0600*/  LOP3.LUT R6, R5, R7, RZ, 0xfc, !PT ;  /* 0x0000000705067212 */ /* 0x000fe400078efcff */
[----:B------:R-:W-:Y:S01]  /*0610*/  LOP3.LUT R4, R165, 0x18, RZ, 0xc0, !PT ;  /* 0x00000018a5047812 */ /* 0x000fe200078ec0ff */
[----:B------:R-:W-:Y:S01]  /*0620*/  IMAD.SHL.U32 R3, R3, 0x40, RZ ;  /* 0x0000004003037824 */ /* 0x000fe200078e00ff */
[----:B------:R-:W-:-:S02]  /*0630*/  LOP3.LUT R7, R7, 0xf, R0, 0xf8, !PT ;  /* 0x0000000f07077812 */ /* 0x000fc400078ef800 */
[----:B------:R-:W-:Y:S02]  /*0640*/  LOP3.LUT R5, R8, 0x20, R165, 0xf8, !PT ;  /* 0x0000002008057812 */ /* 0x000fe400078ef8a5 */
[----:B------:R-:W-:Y:S01]  /*0650*/  LOP3.LUT R11, R2, R6, RZ, 0xfc, !PT ;  /* 0x00000006020b7212 */ /* 0x000fe200078efcff */
[----:B------:R-:W-:Y:S01]  /*0660*/  IMAD.SHL.U32 R7, R7, 0x40, RZ ;  /* 0x0000004007077824 */ /* 0x000fe200078e00ff */
[----:B------:R-:W-:Y:S02]  /*0670*/  LOP3.LUT R13, R165, 0x20, R4, 0x2e, !PT ;  /* 0x00000020a50d7812 */ /* 0x000fe400078e2e04 */
[----:B------:R-:W-:Y:S01]  /*0680*/  LOP3.LUT R4, R5, R148, RZ, 0x3c, !PT ;  /* 0x0000009405047212 */ /* 0x000fe200078e3cff */
[----:B------:R-:W-:Y:S01]  /*0690*/  IMAD.HI R5, R11, 0x2aaaaaab, RZ ;  /* 0x2aaaaaab0b057827 */ /* 0x000fe200078e02ff */
[C---:B------:R-:W-:Y:S02]  /*06a0*/  IADD3 R155, R3.reuse, 0x800, RZ ;  /* 0x00000800039b7810 */ /* 0x040fe40007ffe0ff */
[----:B------:R-:W-:-:S02]  /*06b0*/  IADD3 R151, R3, 0x1000, RZ ;  /* 0x0000100003977810 */ /* 0x000fc40007ffe0ff */
[----:B------:R-:W-:Y:S01]  /*06c0*/  IADD3 R147, R3, 0x1800, RZ ;  /* 0x0000180003937810 */ /* 0x000fe20007ffe0ff */
[----:B------:R-:W-:Y:S01]  /*06d0*/  IMAD.SHL.U32 R3, R12, 0x80, RZ ;  /* 0x000000800c037824 */ /* 0x000fe200078e00ff */
[C---:B------:R-:W-:Y:S02]  /*06e0*/  LOP3.LUT R160, R7.reuse, R13, R148, 0xf6, !PT ;  /* 0x0000000d07a07212 */ /* 0x040fe400078ef694 */
[-C--:B------:R-:W-:Y:S02]  /*06f0*/  LOP3.LUT R159, R10, R7.reuse, RZ, 0xfc, !PT ;  /* 0x000000070a9f7212 */ /* 0x080fe400078efcff */
[----:B------:R-:W-:Y:S02]  /*0700*/  LOP3.LUT R162, R7, R150, RZ, 0xfc, !PT ;  /* 0x0000009607a27212 */ /* 0x000fe400078efcff */
[----:B------:R-:W-:Y:S02]  /*0710*/  LOP3.LUT R161, R4, R7, RZ, 0xfc, !PT ;  /* 0x0000000704a17212 */ /* 0x000fe400078efcff */
[----:B------:R-:W-:-:S02]  /*0720*/  LOP3.LUT R7, R3, R6, RZ, 0xfc, !PT ;  /* 0x0000000603077212 */ /* 0x000fc400078efcff */
[----:B------:R-:W-:Y:S02]  /*0730*/  SHF.R.U32.HI R8, RZ, 0x1f, R5 ;  /* 0x0000001fff087819 */ /* 0x000fe40000011605 */
[C---:B------:R-:W-:Y:S02]  /*0740*/  LOP3.LUT R157, R4.reuse, R155, RZ, 0xfc, !PT ;  /* 0x0000009b049d7212 */ /* 0x040fe400078efcff */
[C---:B------:R-:W-:Y:S02]  /*0750*/  LOP3.LUT R153, R4.reuse, R151, RZ, 0xfc, !PT ;  /* 0x0000009704997212 */ /* 0x040fe400078efcff */
[----:B------:R-:W-:Y:S02]  /*0760*/  LOP3.LUT R149, R4, R147, RZ, 0xfc, !PT ;  /* 0x0000009304957212 */ /* 0x000fe400078efcff */
[----:B------:R-:W-:Y:S02]  /*0770*/  LOP3.LUT R4, R0, 0x20, RZ, 0xc0, !PT ;  /* 0x0000002000047812 */ /* 0x000fe400078ec0ff */
[----:B------:R-:W-:Y:S01]  /*0780*/  LEA.HI R18, R5, R8, RZ, 0x19 ;  /* 0x0000000805127211 */ /* 0x000fe200078fc8ff */
[----:B------:R-:W-:Y:S01]  /*0790*/  IMAD.HI R5, R7, 0x3531dec1, RZ ;  /* 0x3531dec107057827 */ /* 0x000fe200078e02ff */
[----:B------:R-:W-:-:S02]  /*07a0*/  SHF.R.U32.HI R146, RZ, 0x2, R0 ;  /* 0x00000002ff927819 */ /* 0x000fc40000011600 */
[----:B------:R-:W-:Y:S01]  /*07b0*/  SHF.R.U32.HI R9, RZ, 0x2, R4 ;  /* 0x00000002ff097819 */ /* 0x000fe20000011604 */
[----:B------:R-:W-:Y:S01]  /*07c0*/  IMAD R18, R18, -0x300, R11 ;  /* 0xfffffd0012127824 */ /* 0x000fe200078e020b */
[----:B------:R-:W-:Y:S02]  /*07d0*/  LOP3.LUT R8, R3, 0x20, R6, 0xfe, !PT ;  /* 0x0000002003087812 */ /* 0x000fe400078efe06 */
[----:B------:R-:W-:Y:S01]  /*07e0*/  SHF.R.U32.HI R4, RZ, 0x1f, R5 ;  /* 0x0000001fff047819 */ /* 0x000fe20000011605 */
[----:B------:R-:W-:Y:S01]  /*07f0*/  IMAD R32, R18, 0xc00, RZ ;  /* 0x00000c0012207824 */ /* 0x000fe200078e02ff */
[C---:B------:R-:W-:Y:S02]  /*0800*/  LOP3.LUT R15, R9.reuse, 0x10, R146, 0xf8, !PT ;  /* 0x00000010090f7812 */ /* 0x040fe400078ef892 */
[----:B------:R-:W-:Y:S01]  /*0810*/  LOP3.LUT R17, R9, 0x7, R0, 0xf8, !PT ;  /* 0x0000000709117812 */ /* 0x000fe200078ef800 */
[----:B------:R-:W-:Y:S01]  /*0820*/  IMAD.HI R9, R8, 0x3531dec1, RZ ;  /* 0x3531dec108097827 */ /* 0x000fe200078e02ff */
[----:B------:R-:W-:-:S02]  /*0830*/  LEA.HI R12, R5, R4, RZ, 0x1c ;  /* 0x00000004050c7211 */ /* 0x000fc400078fe0ff */
[----:B------:R-:W-:Y:S02]  /*0840*/  LOP3.LUT R5, R15, 0x7, R0, 0xf8, !PT ;  /* 0x000000070f057812 */ /* 0x000fe400078ef800 */
[----:B------:R-:W-:Y:S02]  /*0850*/  LOP3.LUT R17, R17, 0x10, R146, 0xf8, !PT ;  /* 0x0000001011117812 */ /* 0x000fe400078ef892 */
[----:B------:R-:W-:Y:S01]  /*0860*/  SHF.R.U32.HI R4, RZ, 0x1f, R9 ;  /* 0x0000001fff047819 */ /* 0x000fe20000011609 */
[----:B------:R-:W-:Y:S01]  /*0870*/  IMAD.SHL.U32 R144, R5, 0x40, RZ ;  /* 0x0000004005907824 */ /* 0x000fe200078e00ff */
[-CC-:B------:R-:W-:Y:S01]  /*0880*/  LOP3.LUT R156, R155, R13.reuse, R148.reuse, 0xf6, !PT ;  /* 0x0000000d9b9c7212 */ /* 0x180fe200078ef694 */
[----:B------:R-:W-:Y:S01]  /*0890*/  IMAD.SHL.U32 R17, R17, 0x40, RZ ;  /* 0x0000004011117824 */ /* 0x000fe200078e00ff */
[-CC-:B------:R-:W-:Y:S02]  /*08a0*/  LOP3.LUT R152, R151, R13.reuse, R148.reuse, 0xf6, !PT ;  /* 0x0000000d97987212 */ /* 0x180fe400078ef694 */
[----:B------:R-:W-:-:S02]  /*08b0*/  LOP3.LUT R148, R147, R13, R148, 0xf6, !PT ;  /* 0x0000000d93947212 */ /* 0x000fc400078ef694 */
[----:B------:R-:W-:Y:S02]  /*08c0*/  LOP3.LUT R5, R13, 0x18, R0, 0x78, !PT ;  /* 0x000000180d057812 */ /* 0x000fe400078e7800 */
[----:B------:R-:W-:Y:S02]  /*08d0*/  LOP3.LUT R163, R165, 0x38, RZ, 0xc0, !PT ;  /* 0x00000038a5a37812 */ /* 0x000fe400078ec0ff */
[----:B------:R-:W-:Y:S02]  /*08e0*/  LEA.HI R13, R9, R4, RZ, 0x1c ;  /* 0x00000004090d7211 */ /* 0x000fe400078fe0ff */
[-C--:B------:R-:W-:Y:S02]  /*08f0*/  LOP3.LUT R158, R155, R150.reuse, RZ, 0xfc, !PT ;  /* 0x000000969b9e7212 */ /* 0x080fe400078efcff */
[----:B------:R-:W-:Y:S01]  /*0900*/  LOP3.LUT R154, R151, R150, RZ, 0xfc, !PT ;  /* 0x00000096979a7212 */ /* 0x000fe200078efcff */
[----:B------:R-:W-:Y:S01]  /*0910*/  IMAD R8, R13, -0x4d, R8 ;  /* 0xffffffb30d087824 */ /* 0x000fe200078e0208 */
[----:B------:R-:W-:-:S02]  /*0920*/  LOP3.LUT R9, R3, 0x40, R6, 0xfe, !PT ;  /* 0x0000004003097812 */ /* 0x000fc400078efe06 */
[----:B------:R-:W-:Y:S02]  /*0930*/  LOP3.LUT R150, R147, R150, RZ, 0xfc, !PT ;  /* 0x0000009693967212 */ /* 0x000fe400078efcff */
[C---:B------:R-:W-:Y:S01]  /*0940*/  LOP3.LUT R155, R10.reuse, R155, RZ, 0xfc, !PT ;  /* 0x0000009b0a9b7212 */ /* 0x040fe200078efcff */
[----:B------:R-:W-:Y:S01]  /*0950*/  IMAD.HI R14, R9, 0x3531dec1, RZ ;  /* 0x3531dec1090e7827 */ /* 0x000fe200078e02ff */
[C---:B------:R-:W-:Y:S02]  /*0960*/  LOP3.LUT R151, R10.reuse, R151, RZ, 0xfc, !PT ;  /* 0x000000970a977212 */ /* 0x040fe400078efcff */
[----:B------:R-:W-:Y:S02]  /*0970*/  LOP3.LUT R147, R10, R147, RZ, 0xfc, !PT ;  /* 0x000000930a937212 */ /* 0x000fe400078efcff */
[----:B------:R-:W-:Y:S02]  /*0980*/  LOP3.LUT R15, R163, 0x18, R0, 0x78, !PT ;  /* 0x00000018a30f7812 */ /* 0x000fe400078e7800 */
[----:B------:R-:W-:-:S02]  /*0990*/  IADD3 R4, R17, 0x800, RZ ;  /* 0x0000080011047810 */ /* 0x000fc40007ffe0ff */
[C---:B------:R-:W-:Y:S02]  /*09a0*/  IADD3 R10, R17.reuse, 0x1000, RZ ;  /* 0x00001000110a7810 */ /* 0x040fe40007ffe0ff */
[----:B------:R-:W-:Y:S02]  /*09b0*/  IADD3 R16, R17, 0x1800, RZ ;  /* 0x0000180011107810 */ /* 0x000fe40007ffe0ff */
[-C--:B------:R-:W-:Y:S02]  /*09c0*/  LOP3.LUT R145, R144, R15.reuse, RZ, 0xfc, !PT ;  /* 0x0000000f90917212 */ /* 0x080fe400078efcff */
[-C--:B------:R-:W-:Y:S02]  /*09d0*/  LOP3.LUT R31, R4, R15.reuse, RZ, 0xfc, !PT ;  /* 0x0000000f041f7212 */ /* 0x080fe400078efcff */
[----:B------:R-:W-:Y:S02]  /*09e0*/  LOP3.LUT R29, R5, R4, RZ, 0xfc, !PT ;  /* 0x00000004051d7212 */ /* 0x000fe400078efcff */
[----:B------:R-:W-:-:S02]  /*09f0*/  LOP3.LUT R27, R10, R15, RZ, 0xfc, !PT ;  /* 0x0000000f0a1b7212 */ /* 0x000fc400078efcff */
[C---:B------:R-:W-:Y:S02]  /*0a00*/  LOP3.LUT R25, R5.reuse, R10, RZ, 0xfc, !PT ;  /* 0x0000000a05197212 */ /* 0x040fe400078efcff */
[C---:B------:R-:W-:Y:S02]  /*0a10*/  LOP3.LUT R144, R5.reuse, R144, RZ, 0xfc, !PT ;  /* 0x0000009005907212 */ /* 0x040fe400078efcff */
[----:B------:R-:W-:Y:S02]  /*0a20*/  LOP3.LUT R4, R5, R16, RZ, 0xfc, !PT ;  /* 0x0000001005047212 */ /* 0x000fe400078efcff */
[----:B------:R-:W-:Y:S02]  /*0a30*/  LOP3.LUT R10, R3, 0x60, R6, 0xfe, !PT ;  /* 0x00000060030a7812 */ /* 0x000fe400078efe06 */
[----:B------:R-:W-:Y:S02]  /*0a40*/  LOP3.LUT R5, R16, R15, RZ, 0xfc, !PT ;  /* 0x0000000f10057212 */ /* 0x000fe400078efcff */
[----:B------:R-:W-:Y:S01]  /*0a50*/  LOP3.LUT R19, R15, 0x20, R0, 0x78, !PT ;  /* 0x000000200f137812 */ /* 0x000fe200078e7800 */
[----:B------:R-:W-:Y:S01]  /*0a60*/  IMAD.HI R17, R10, 0x3531dec1, RZ ;  /* 0x3531dec10a117827 */ /* 0x000fe200078e02ff */
[----:B------:R-:W-:-:S02]  /*0a70*/  SHF.R.U32.HI R15, RZ, 0x1f, R14 ;  /* 0x0000001fff0f7819 */ /* 0x000fc4000001160e */
[--C-:B------:R-:W-:Y:S01]  /*0a80*/  LOP3.LUT R22, R2, 0x20, R6.reuse, 0xfe, !PT ;  /* 0x0000002002167812 */ /* 0x100fe200078efe06 */
[----:B------:R-:W-:Y:S01]  /*0a90*/  IMAD R19, R6, 0x40, R19 ;  /* 0x0000004006137824 */ /* 0x000fe200078e0213 */
[----:B------:R-:W-:Y:S02]  /*0aa0*/  LOP3.LUT R23, R2, 0x40, R6, 0xfe, !PT ;  /* 0x0000004002177812 */ /* 0x000fe400078efe06 */
[----:B------:R-:W-:Y:S01]  /*0ab0*/  LEA.HI R16, R14, R15, RZ, 0x1c ;  /* 0x0000000f0e107211 */ /* 0x000fe200078fe0ff */
[----:B------:R-:W-:Y:S01]  /*0ac0*/  IMAD.SHL.U32 R164, R19, 0x2, RZ ;  /* 0x0000000213a47824 */ /* 0x000fe200078e00ff */
[----:B------:R-:W-:Y:S02]  /*0ad0*/  PRMT R15, R22, 0x9910, RZ ;  /* 0x00009910160f7816 */ /* 0x000fe400000000ff */
[----:B------:R-:W-:Y:S01]  /*0ae0*/  PRMT R20, R23, 0x9910, RZ ;  /* 0x0000991017147816 */ /* 0x000fe200000000ff */
[----:B------:R-:W-:Y:S01]  /*0af0*/  IMAD R16, R16, -0x4d, R9 ;  /* 0xffffffb310107824 */ /* 0x000fe200078e0209 */
[----:B------:R-:W-:-:S02]  /*0b00*/  SHF.R.U32.HI R14, RZ, 0x1f, R17 ;  /* 0x0000001fff0e7819 */ /* 0x000fc40000011611 */
[----:B------:R-:W-:Y:S01]  /*0b10*/  LOP3.LUT R24, R2, 0x60, R6, 0xfe, !PT ;  /* 0x0000006002187812 */ /* 0x000fe200078efe06 */
[----:B------:R-:W-:Y:S01]  /*0b20*/  IMAD.MOV.U32 R6, RZ, RZ, R15 ;  /* 0x000000ffff067224 */ /* 0x000fe200078e000f */
[----:B------:R-:W-:Y:S01]  /*0b30*/  LEA.HI R17, R17, R14, RZ, 0x1c ;  /* 0x0000000e11117211 */ /* 0x000fe200078fe0ff */
[----:B------:R-:W-:Y:S01]  /*0b40*/  IMAD.MOV.U32 R15, RZ, RZ, R20 ;  /* 0x000000ffff0f7224 */ /* 0x000fe200078e0014 */
[----:B------:R-:W-:Y:S01]  /*0b50*/  PRMT R14, R24, 0x9910, RZ ;  /* 0x00009910180e7816 */ /* 0x000fe200000000ff */
[----:B------:R-:W-:Y:S01]  /*0b60*/  IMAD R6, R6, 0x2aab, RZ ;  /* 0x00002aab06067824 */ /* 0x000fe200078e02ff */
[----:B------:R-:W-:Y:S01]  /*0b70*/  LOP3.LUT R168, R0, 0x8, RZ, 0xc0, !PT ;  /* 0x0000000800a87812 */ /* 0x000fe200078ec0ff */
[----:B------:R-:W-:Y:S02]  /*0b80*/  IMAD R15, R15, 0x2aab, RZ ;  /* 0x00002aab0f0f7824 */ /* 0x000fe400078e02ff */
[----:B------:R-:W-:Y:S01]  /*0b90*/  IMAD.MOV.U32 R11, RZ, RZ, R14 ;  /* 0x000000ffff0b7224 */ /* 0x000fe200078e000e */
[----:B------:R-:W-:Y:S01]  /*0ba0*/  SHF.R.S32.HI R6, RZ, 0x10, R6 ;  /* 0x00000010ff067819 */ /* 0x000fe20000011406 */
[----:B------:R-:W-:Y:S01]  /*0bb0*/  IMAD R14, R12, -0x4d, R7 ;  /* 0xffffffb30c0e7824 */ /* 0x000fe200078e0207 */
[----:B------:R-:W-:Y:S01]  /*0bc0*/  SHF.R.S32.HI R7, RZ, 0x10, R15 ;  /* 0x00000010ff077819 */ /* 0x000fe2000001140f */
[----:B------:R-:W-:Y:S01]  /*0bd0*/  IMAD R12, R11, 0x2aab, RZ ;  /* 0x00002aab0b0c7824 */ /* 0x000fe200078e02ff */
[----:B------:R-:W-:Y:S01]  /*0be0*/  LOP3.LUT R11, R6, 0xffff, RZ, 0xc0, !PT ;  /* 0x0000ffff060b7812 */ /* 0x000fe200078ec0ff */
[----:B------:R-:W-:Y:S01]  /*0bf0*/  IMAD R28, R16, 0xc00, RZ ;  /* 0x00000c00101c7824 */ /* 0x000fe200078e02ff */
[----:B------:R-:W-:Y:S01]  /*0c00*/  LOP3.LUT R26, R7, 0xffff, RZ, 0xc0, !PT ;  /* 0x0000ffff071a7812 */ /* 0x000fe200078ec0ff */
[----:B------:R-:W-:Y:S01]  /*0c10*/  IMAD R16, R8, 0xc00, RZ ;  /* 0x00000c0008107824 */ /* 0x000fe200078e02ff */
[----:B------:R-:W-:Y:S01]  /*0c20*/  SHF.R.S32.HI R9, RZ, 0x10, R12 ;  /* 0x00000010ff097819 */ /* 0x000fe2000001140c */
[----:B------:R-:W-:Y:S01]  /*0c30*/  IMAD R17, R17, -0x4d, R10 ;  /* 0xffffffb311117824 */ /* 0x000fe200078e020a */
[----:B------:R-:W-:Y:S01]  /*0c40*/  SHF.R.U32.HI R6, RZ, 0xf, R11 ;  /* 0x0000000fff067819 */ /* 0x000fe2000001160b */
[----:B------:R-:W-:Y:S01]  /*0c50*/  IMAD R14, R14, 0xc00, RZ ;  /* 0x00000c000e0e7824 */ /* 0x000fe200078e02ff */
[----:B------:R-:W-:Y:S01]  /*0c60*/  SHF.R.U32.HI R7, RZ, 0xf, R26 ;  /* 0x0000000fff077819 */ /* 0x000fe2000001161a */
[----:B------:R-:W-:Y:S01]  /*0c70*/  IMAD R30, R17, 0xc00, RZ ;  /* 0x00000c00111e7824 */ /* 0x000fe200078e02ff */
[----:B------:R-:W-:Y:S01]  /*0c80*/  LOP3.LUT R12, R0, 0x7, RZ, 0xc0, !PT ;  /* 0x00000007000c7812 */ /* 0x000fe200078ec0ff */
[----:B------:R-:W-:Y:S01]  /*0c90*/  IMAD.WIDE R18, R14, 0x2, RZ ;  /* 0x000000020e127825 */ /* 0x000fe200078e02ff */
[----:B------:R-:W-:-:S02]  /*0ca0*/  LEA.HI R20, R11, R6, RZ, 0x19 ;  /* 0x000000060b147211 */ /* 0x000fc400078fc8ff */
[----:B------:R-:W-:Y:S01]  /*0cb0*/  LEA.HI R21, R26, R7, RZ, 0x19 ;  /* 0x000000071a157211 */ /* 0x000fe200078fc8ff */
[----:B------:R-:W-:Y:S01]  /*0cc0*/  IMAD.WIDE.U32 R12, R12, 0x10, RZ ;  /* 0x000000100c0c7825 */ /* 0x000fe200078e00ff */
[----:B------:R-:W-:Y:S02]  /*0cd0*/  LOP3.LUT R10, R9, 0xffff, RZ, 0xc0, !PT ;  /* 0x0000ffff090a7812 */ /* 0x000fe400078ec0ff */
[----:B------:R-:W-:Y:S01]  /*0ce0*/  SHF.R.S32.HI R34, RZ, 0x1f, R14 ;  /* 0x0000001fff227819 */ /* 0x000fe2000001140e */
[----:B------:R-:W-:Y:S01]  /*0cf0*/  IMAD.WIDE R6, R32, 0x2, RZ ;  /* 0x0000000220067825 */ /* 0x000fe200078e02ff */
[----:B------:R-:W-:Y:S02]  /*0d00*/  SHF.R.U32.HI R9, RZ, 0xf, R10 ;  /* 0x0000000fff097819 */ /* 0x000fe4000001160a */
[----:B------:R-:W-:Y:S02]  /*0d10*/  PRMT R20, R20, 0x9910, RZ ;  /* 0x0000991014147816 */ /* 0x000fe400000000ff */
[----:B------:R-:W-:-:S02]  /*0d20*/  LOP3.LUT R50, R12, R6, RZ, 0xfc, !PT ;  /* 0x000000060c327212 */ /* 0x000fc400078efcff */
[C---:B------:R-:W-:Y:S01]  /*0d30*/  LOP3.LUT R51, R13.reuse, R7, RZ, 0xfc, !PT ;  /* 0x000000070d337212 */ /* 0x040fe200078efcff */
[----:B------:R-:W-:Y:S01]  /*0d40*/  IMAD.WIDE R6, R16, 0x2, RZ ;  /* 0x0000000210067825 */ /* 0x000fe200078e02ff */
[----:B------:R-:W-:Y:S02]  /*0d50*/  LEA.HI R26, R10, R9, RZ, 0x19 ;  /* 0x000000090a1a7211 */ /* 0x000fe400078fc8ff */
[C---:B------:R-:W-:Y:S01]  /*0d60*/  LOP3.LUT R39, R13.reuse, R19, RZ, 0xfc, !PT ;  /* 0x000000130d277212 */ /* 0x040fe200078efcff */
[----:B------:R-:W-:Y:S01]  /*0d70*/  IMAD.WIDE R8, R30, 0x2, RZ ;  /* 0x000000021e087825 */ /* 0x000fe200078e02ff */
[----:B------:R-:W-:Y:S02]  /*0d80*/  LOP3.LUT R41, R13, R7, RZ, 0xfc, !PT ;  /* 0x000000070d297212 */ /* 0x000fe400078efcff */
[----:B------:R-:W-:Y:S01]  /*0d90*/  LOP3.LUT R7, R14, 0x38, R165, 0xf8, !PT ;  /* 0x000000380e077812 */ /* 0x000fe200078ef8a5 */
[----:B------:R-:W-:Y:S01]  /*0da0*/  IMAD.WIDE R10, R28, 0x2, RZ ;  /* 0x000000021c0a7825 */ /* 0x000fe200078e02ff */
[----:B------:R-:W-:-:S02]  /*0db0*/  LOP3.LUT R40, R12, R6, RZ, 0xfc, !PT ;  /* 0x000000060c287212 */ /* 0x000fc400078efcff */
[----:B------:R-:W-:Y:S01]  /*0dc0*/  LEA R14, P0, R7, c[0x0][0x160], 0x1 ;  /* 0x00005800070e7a11 */ /* 0x000fe200078008ff */
[----:B------:R-:W-:Y:S01]  /*0dd0*/  IMAD.MOV.U32 R6, RZ, RZ, 0x2 ;  /* 0x00000002ff067424 */ /* 0x000fe200078e00ff */
[----:B------:R-:W-:Y:S02]  /*0de0*/  LOP3.LUT R48, R12, R8, RZ, 0xfc, !PT ;  /* 0x000000080c307212 */ /* 0x000fe400078efcff */
[----:B------:R-:W-:Y:S01]  /*0df0*/  LOP3.LUT R49, R13, R9, RZ, 0xfc, !PT ;  /* 0x000000090d317212 */ /* 0x000fe200078efcff */
[C---:B------:R-:W-:Y:S01]  /*0e00*/  IMAD.WIDE R8, R7.reuse, R6, c[0x0][0x160] ;  /* 0x0000580007087625 */ /* 0x040fe200078e0206 */
[----:B------:R-:W-:Y:S02]  /*0e10*/  LEA.HI.X R15, R7, c[0x0][0x164], R34, 0x1, P0 ;  /* 0x00005900070f7a11 */ /* 0x000fe400000f0c22 */
[----:B------:R-:W-:Y:S02]  /*0e20*/  LOP3.LUT R7, R28, 0x38, R165, 0xf8, !PT ;  /* 0x000000381c077812 */ /* 0x000fe400078ef8a5 */
[----:B------:R-:W-:Y:S01]  /*0e30*/  SHF.R.S32.HI R34, RZ, 0x1f, R28 ;  /* 0x0000001fff227819 */ /* 0x000fe2000001141c */
[----:B------:R1:W-:Y:S01]  /*0e40*/  LDGSTS.E.BYPASS.128 [R164], [R8.64] ;  /* 0x0000000008a47fae */ /* 0x0003e2000b901c46 */
[----:B------:R-:W-:Y:S01]  /*0e50*/  PRMT R19, R21, 0x9910, RZ ;  /* 0x0000991015137816 */ /* 0x000fe200000000ff */
[----:B------:R-:W-:Y:S01]  /*0e60*/  IMAD.MOV.U32 R21, RZ, RZ, R20 ;  /* 0x000000ffff157224 */ /* 0x000fe200078e0014 */
[----:B------:R-:W-:-:S02]  /*0e70*/  LOP3.LUT R38, R12, R18, RZ, 0xfc, !PT ;  /* 0x000000120c267212 */ /* 0x000fc400078efcff */
[----:B------:R-:W-:Y:S01]  /*0e80*/  PRMT R28, R26, 0x9910, RZ ;  /* 0x000099101a1c7816 */ /* 0x000fe200000000ff */
[----:B------:R-:W-:Y:S01]  /*0e90*/  IMAD.MOV.U32 R26, RZ, RZ, R19 ;  /* 0x000000ffff1a7224 */ /* 0x000fe200078e0013 */
[C---:B------:R-:W-:Y:S02]  /*0ea0*/  LEA R18, P0, R7.reuse, c[0x0][0x160], 0x1 ;  /* 0x0000580007127a11 */ /* 0x040fe400078008ff */
[--C-:B------:R-:W-:Y:S01]  /*0eb0*/  LOP3.LUT R17, R16, 0x38, R165.reuse, 0xf8, !PT ;  /* 0x0000003810117812 */ /* 0x100fe200078ef8a5 */
[----:B------:R-:W-:Y:S01]  /*0ec0*/  IMAD R28, R28, 0x300, RZ ;  /* 0x000003001c1c7824 */ /* 0x000fe200078e02ff */
[----:B------:R-:W-:Y:S01]  /*0ed0*/  LOP3.LUT R33, R30, 0x38, R165, 0xf8, !PT ;  /* 0x000000381e217812 */ /* 0x000fe200078ef8a5 */
[C---:B-1----:R-:W-:Y:S01]  /*0ee0*/  IMAD.WIDE R8, R7.reuse, R6, c[0x0][0x160] ;  /* 0x0000580007087625 */ /* 0x042fe200078e0206 */
[----:B------:R-:W-:Y:S02]  /*0ef0*/  LEA.HI.X R19, R7, c[0x0][0x164], R34, 0x1, P0 ;  /* 0x0000590007137a11 */ /* 0x000fe400000f0c22 */
[----:B------:R-:W-:Y:S01]  /*0f00*/  LOP3.LUT R42, R12, R10, RZ, 0xfc, !PT ;  /* 0x0000000a0c2a7212 */ /* 0x000fe200078efcff */
[----:B------:R-:W-:Y:S01]  /*0f10*/  IMAD R7, R21, 0x300, RZ ;  /* 0x0000030015077824 */ /* 0x000fe200078e02ff */
[----:B------:R-:W-:Y:S01]  /*0f20*/  LOP3.LUT R43, R13, R11, RZ, 0xfc, !PT ;  /* 0x0000000b0d2b7212 */ /* 0x000fe200078efcff */
[----:B------:R-:W-:Y:S01]  /*0f30*/  IMAD.WIDE R10, R17, R6, c[0x0][0x160] ;  /* 0x00005800110a7625 */ /* 0x000fe200078e0206 */
[----:B------:R-:W-:-:S02]  /*0f40*/  SHF.R.S32.HI R30, RZ, 0x1f, R30 ;  /* 0x0000001fff1e7819 */ /* 0x000fc4000001141e */
[C---:B------:R-:W-:Y:S01]  /*0f50*/  LEA R20, P0, R33.reuse, c[0x0][0x160], 0x1 ;  /* 0x0000580021147a11 */ /* 0x040fe200078008ff */
[----:B------:R-:W-:Y:S01]  /*0f60*/  IMAD.MOV R28, RZ, RZ, -R28 ;  /* 0x000000ffff1c7224 */ /* 0x000fe200078e0a1c */
[----:B------:R1:W-:Y:S01]  /*0f70*/  LDGSTS.E.BYPASS.128 [R164+0x1000], [R10.64] ;  /* 0x010000000aa47fae */ /* 0x0003e2000b901c46 */
[----:B------:R-:W-:Y:S01]  /*0f80*/  IMAD.MOV R7, RZ, RZ, -R7 ;  /* 0x000000ffff077224 */ /* 0x000fe200078e0a07 */
[----:B------:R-:W-:Y:S01]  /*0f90*/  LEA.HI.X R21, R33, c[0x0][0x164], R30, 0x1, P0 ;  /* 0x0000590021157a11 */ /* 0x000fe200000f0c1e */
[----:B------:R-:W-:Y:S01]  /*0fa0*/  IMAD R26, R26, 0x300, RZ ;  /* 0x000003001a1a7824 */ /* 0x000fe200078e02ff */
[----:B------:R2:W-:Y:S01]  /*0fb0*/  LDGSTS.E.BYPASS.128 [R164+0x2000], [R8.64] ;  /* 0x0200000008a47fae */ /* 0x0005e2000b901c46 */
[----:B------:R-:W-:Y:S02]  /*0fc0*/  SHF.R.S32.HI R36, RZ, 0x1f, R16 ;  /* 0x0000001fff247819 */ /* 0x000fe40000011410 */
[----:B------:R-:W-:Y:S01]  /*0fd0*/  IMAD.MOV R26, RZ, RZ, -R26 ;  /* 0x000000ffff1a7224 */ /* 0x000fe200078e0a1a */
[----:B------:R-:W-:-:S02]  /*0fe0*/  PRMT R7, R7, 0x7710, RZ ;  /* 0x0000771007077816 */ /* 0x000fc400000000ff */
[----:B------:R-:W-:Y:S01]  /*0ff0*/  LEA R16, P1, R17, c[0x0][0x160], 0x1 ;  /* 0x0000580011107a11 */ /* 0x000fe200078208ff */
[-C--:B-1----:R-:W-:Y:S01]  /*1000*/  IMAD.WIDE R10, R33, R6.reuse, c[0x0][0x160] ;  /* 0x00005800210a7625 */ /* 0x082fe200078e0206 */
[----:B------:R-:W-:Y:S02]  /*1010*/  PRMT R33, R28, 0x7710, RZ ;  /* 0x000077101c217816 */ /* 0x000fe400000000ff */
[----:B------:R-:W-:Y:S01]  /*1020*/  PRMT R26, R26, 0x7710, RZ ;  /* 0x000077101a1a7816 */ /* 0x000fe200000000ff */
[----:B------:R-:W-:Y:S01]  /*1030*/  IMAD.IADD R22, R22, 0x1, R7 ;  /* 0x0000000116167824 */ /* 0x000fe200078e0207 */
[----:B------:R-:W-:Y:S01]  /*1040*/  LOP3.LUT R7, R32, 0x38, R165, 0xf8, !PT ;  /* 0x0000003820077812 */ /* 0x000fe200078ef8a5 */
[----:B------:R-:W-:Y:S01]  /*1050*/  IMAD.IADD R24, R24, 0x1, R33 ;  /* 0x0000000118187824 */ /* 0x000fe200078e0221 */
[----:B------:R-:W-:Y:S01]  /*1060*/  SHF.R.S32.HI R32, RZ, 0x1f, R32 ;  /* 0x0000001fff207819 */ /* 0x000fe20000011420 */
[----:B------:R-:W-:Y:S01]  /*1070*/  IMAD.IADD R23, R23, 0x1, R26 ;  /* 0x0000000117177824 */ /* 0x000fe200078e021a */
[----:B------:R1:W-:Y:S01]  /*1080*/  LDGSTS.E.BYPASS.128 [R164+0x3000], [R10.64] ;  /* 0x030000000aa47fae */ /* 0x0003e2000b901c46 */
[----:B--2---:R-:W-:Y:S01]  /*1090*/  IMAD.WIDE R8, R7, R6, c[0x0][0x168] ;  /* 0x00005a0007087625 */ /* 0x004fe200078e0206 */
[----:B------:R-:W-:-:S02]  /*10a0*/  PRMT R28, R24, 0x9910, RZ ;  /* 0x00009910181c7816 */ /* 0x000fc400000000ff */
[----:B------:R-:W-:Y:S01]  /*10b0*/  PRMT R24, R22, 0x9910, RZ ;  /* 0x0000991016187816 */ /* 0x000fe200000000ff */
[----:B------:R-:W0:Y:S01]  /*10c0*/  LDGDEPBAR ;  /* 0x00000000000079af */ /* 0x000e220000000000 */
[----:B------:R-:W-:Y:S01]  /*10d0*/  PRMT R26, R23, 0x9910, RZ ;  /* 0x00009910171a7816 */ /* 0x000fe200000000ff */
[----:B------:R-:W-:Y:S01]  /*10e0*/  IMAD R28, R28, 0xc00, RZ ;  /* 0x00000c001c1c7824 */ /* 0x000fe200078e02ff */
[C---:B------:R-:W-:Y:S01]  /*10f0*/  LEA R22, P0, R7.reuse, c[0x0][0x168], 0x1 ;  /* 0x00005a0007167a11 */ /* 0x040fe200078008ff */
[----:B------:R-:W-:Y:S01]  /*1100*/  IMAD R24, R24, 0xc00, RZ ;  /* 0x00000c0018187824 */ /* 0x000fe200078e02ff */
[----:B------:R2:W-:Y:S01]  /*1110*/  LDGSTS.E.BYPASS.128 [R164+0x10000], [R8.64] ;  /* 0x1000000008a47fae */ /* 0x0005e2000b901c46 */
[----:B------:R-:W-:Y:S01]  /*1120*/  IMAD R26, R26, 0xc00, RZ ;  /* 0x00000c001a1a7824 */ /* 0x000fe200078e02ff */
[----:B------:R-:W-:Y:S01]  /*1130*/  LEA.HI.X R23, R7, c[0x0][0x16c], R32, 0x1, P0 ;  /* 0x00005b0007177a11 */ /* 0x000fe200000f0c20 */
[C---:B------:R-:W-:Y:S01]  /*1140*/  IMAD.WIDE R34, R24.reuse, 0x2, RZ ;  /* 0x0000000218227825 */ /* 0x040fe200078e02ff */
[----:B------:R-:W-:-:S02]  /*1150*/  LOP3.LUT R7, R24, 0x38, R165, 0xf8, !PT ;  /* 0x0000003818077812 */ /* 0x000fc400078ef8a5 */
[C-C-:B------:R-:W-:Y:S01]  /*1160*/  LOP3.LUT R37, R28.reuse, 0x38, R165.reuse, 0xf8, !PT ;  /* 0x000000381c257812 */ /* 0x140fe200078ef8a5 */
[----:B-1----:R-:W-:Y:S01]  /*1170*/  IMAD.WIDE R10, R28, 0x2, RZ ;  /* 0x000000021c0a7825 */ /* 0x002fe200078e02ff */
[C---:B------:R-:W-:Y:S02]  /*1180*/  LOP3.LUT R52, R13.reuse, R35, RZ, 0xfc, !PT ;  /* 0x000000230d347212 */ /* 0x040fe400078efcff */
[C---:B------:R-:W-:Y:S01]  /*1190*/  LOP3.LUT R35, R26.reuse, 0x38, R165, 0xf8, !PT ;  /* 0x000000381a237812 */ /* 0x040fe200078ef8a5 */
[----:B------:R-:W-:Y:S01]  /*11a0*/  IMAD.WIDE R32, R26, 0x2, RZ ;  /* 0x000000021a207825 */ /* 0x000fe200078e02ff */
[C---:B------:R-:W-:Y:S02]  /*11b0*/  LOP3.LUT R55, R12.reuse, R10, RZ, 0xfc, !PT ;  /* 0x0000000a0c377212 */ /* 0x040fe400078efcff */
[----:B------:R-:W-:Y:S01]  /*11c0*/  LOP3.LUT R56, R13, R11, RZ, 0xfc, !PT ;  /* 0x0000000b0d387212 */ /* 0x000fe200078efcff */
[----:B------:R-:W-:Y:S01]  /*11d0*/  IMAD.WIDE R10, R7, R6, c[0x0][0x168] ;  /* 0x00005a00070a7625 */ /* 0x000fe200078e0206 */
[----:B------:R-:W-:-:S02]  /*11e0*/  LOP3.LUT R53, R12, R32, RZ, 0xfc, !PT ;  /* 0x000000200c357212 */ /* 0x000fc400078efcff */
[----:B------:R-:W-:Y:S01]  /*11f0*/  LOP3.LUT R54, R13, R33, RZ, 0xfc, !PT ;  /* 0x000000210d367212 */ /* 0x000fe200078efcff */
[----:B--2---:R-:W-:Y:S01]  /*1200*/  IMAD.WIDE R8, R35, R6, c[0x0][0x168] ;  /* 0x00005a0023087625 */ /* 0x004fe200078e0206 */
[----:B------:R-:W-:Y:S01]  /*1210*/  LOP3.LUT R30, R12, R34, RZ, 0xfc, !PT ;  /* 0x000000220c1e7212 */ /* 0x000fe200078efcff */
[----:B------:R1:W-:Y:S01]  /*1220*/  LDGSTS.E.BYPASS.128 [R164+0x11000], [R10.64] ;  /* 0x110000000aa47fae */ /* 0x0003e2000b901c46 */
[----:B------:R-:W-:Y:S01]  /*1230*/  LEA.HI.X R17, R17, c[0x0][0x164], R36, 0x1, P1 ;  /* 0x0000590011117a11 */ /* 0x000fe200008f0c24 */
[----:B------:R-:W-:Y:S01]  /*1240*/  IMAD.WIDE R12, R37, R6, c[0x0][0x168] ;  /* 0x00005a00250c7625 */ /* 0x000fe200078e0206 */
[----:B------:R-:W-:Y:S01]  /*1250*/  SHF.R.S32.HI R24, RZ, 0x1f, R24 ;  /* 0x0000001fff187819 */ /* 0x000fe20000011418 */
[----:B------:R2:W-:Y:S01]  /*1260*/  LDGSTS.E.BYPASS.128 [R164+0x12000], [R8.64] ;  /* 0x1200000008a47fae */ /* 0x0005e2000b901c46 */
[----:B------:R-:W-:Y:S02]  /*1270*/  LEA R32, P0, R7, c[0x0][0x168], 0x1 ;  /* 0x00005a0007207a11 */ /* 0x000fe400078008ff */
[----:B------:R-:W-:Y:S01]  /*1280*/  SHF.R.S32.HI R26, RZ, 0x1f, R26 ;  /* 0x0000001fff1a7819 */ /* 0x000fe2000001141a */
[----:B------:R3:W-:Y:S01]  /*1290*/  LDGSTS.E.BYPASS.128 [R164+0x13000], [R12.64] ;  /* 0x130000000ca47fae */ /* 0x0007e2000b901c46 */
[----:B------:R-:W-:-:S02]  /*12a0*/  LEA R34, P1, R35, c[0x0][0x168], 0x1 ;  /* 0x00005a0023227a11 */ /* 0x000fc400078208ff */
[----:B------:R-:W-:Y:S01]  /*12b0*/  SHF.R.S32.HI R28, RZ, 0x1f, R28 ;  /* 0x0000001fff1c7819 */ /* 0x000fe2000001141c */
[----:B------:R-:W0:Y:S04]  /*12c0*/  LDGDEPBAR ;  /* 0x00000000000079af */ /* 0x000e280000000000 */
[----:B------:R-:W-:Y:S01]  /*12d0*/  BAR.SYNC.DEFER_BLOCKING 0x0 ;  /* 0x0000000000007b1d */ /* 0x000fe20000010000 */
[----:B------:R-:W-:Y:S01]  /*12e0*/  LEA R36, P2, R37, c[0x0][0x168], 0x1 ;  /* 0x00005a0025247a11 */ /* 0x000fe200078408ff */
[----:B-1----:R-:W-:Y:S01]  /*12f0*/  IMAD.MOV.U32 R11, RZ, RZ, 0x3 ;  /* 0x00000003ff0b7424 */ /* 0x002fe200078e00ff */
[----:B------:R-:W-:Y:S01]  /*1300*/  LEA.HI.X R33, R7, c[0x0][0x16c], R24, 0x1, P0 ;  /* 0x00005b0007217a11 */ /* 0x000fe200000f0c18 */
[----:B------:R-:W-:Y:S01]  /*1310*/  IMAD.MOV.U32 R7, RZ, RZ, RZ ;  /* 0x000000ffff077224 */ /* 0x000fe200078e00ff */
[----:B------:R-:W-:Y:S01]  /*1320*/  LEA.HI.X R35, R35, c[0x0][0x16c], R26, 0x1, P1 ;  /* 0x00005b0023237a11 */ /* 0x000fe200008f0c1a */
[----:B------:R-:W-:Y:S01]  /*1330*/  IMAD.MOV.U32 R26, RZ, RZ, RZ ;  /* 0x000000ffff1a7224 */ /* 0x000fe200078e00ff */
[----:B------:R-:W-:Y:S01]  /*1340*/  LEA.HI.X R37, R37, c[0x0][0x16c], R28, 0x1, P2 ;  /* 0x00005b0025257a11 */ /* 0x000fe200010f0c1c */
[----:B--2---:R-:W-:Y:S01]  /*1350*/  CS2R R8, SRZ ;  /* 0x0000000000087805 */ /* 0x004fe2000001ff00 */
[----:B---3--:R-:W-:-:S02]  /*1360*/  IADD3 R12, P4, R50, c[0x0][0x168], RZ ;  /* 0x00005a00320c7a10 */ /* 0x008fc40007f9e0ff */
[----:B------:R-:W-:Y:S02]  /*1370*/  IADD3 R13, P1, R48, c[0x0][0x160], RZ ;  /* 0x00005800300d7a10 */ /* 0x000fe40007f3e0ff */
[----:B------:R-:W-:Y:S02]  /*1380*/  IADD3 R12, P5, R12, 0x200, RZ ;  /* 0x000002000c0c7810 */ /* 0x000fe40007fbe0ff */
[----:B------:R-:W-:Y:S01]  /*1390*/  IADD3 R13, P6, R13, 0x200, RZ ;  /* 0x000002000d0d7810 */ /* 0x000fe20007fde0ff */
[----:B------:R-:W-:Y:S01]  /*13a0*/  @!PT LDS RZ, [RZ] ;  /* 0x00000000fffff984 */ /* 0x000fe20000000800 */
[----:B------:R-:W-:Y:S01]  /*13b0*/  @!PT LDS RZ, [RZ] ;  /* 0x00000000fffff984 */ /* 0x000fe20000000800 */
[----:B------:R-:W-:Y:S01]  /*13c0*/  @!PT LDS RZ, [RZ] ;  /* 0x00000000fffff984 */ /* 0x000fe20000000800 */
[----:B------:R1:W-:Y:S04]  /*13d0*/  LDGSTS.E.BYPASS.128 [R164+0x4000], [R14.64+0x80] ;  /* 0x040000800ea47fae */ /* 0x0003e8000b901c46 */
[----:B------:R2:W-:Y:S04]  /*13e0*/  LDGSTS.E.BYPASS.128 [R164+0x5000], [R16.64+0x80] ;  /* 0x0500008010a47fae */ /* 0x0005e8000b901c46 */
[----:B------:R3:W-:Y:S04]  /*13f0*/  LDGSTS.E.BYPASS.128 [R164+0x6000], [R18.64+0x80] ;  /* 0x0600008012a47fae */ /* 0x0007e8000b901c46 */
[----:B------:R4:W-:Y:S04]  /*1400*/  LDGSTS.E.BYPASS.128 [R164+0x7000], [R20.64+0x80] ;  /* 0x0700008014a47fae */ /* 0x0009e8000b901c46 */
[----:B------:R-:W0:Y:S04]  /*1410*/  LDGDEPBAR ;  /* 0x00000000000079af */ /* 0x000e280000000000 */
[----:B------:R1:W-:Y:S04]  /*1420*/  LDGSTS.E.BYPASS.128 [R164+0x14000], [R22.64+0x80] ;  /* 0x1400008016a47fae */ /* 0x0003e8000b901c46 */
[----:B------:R1:W-:Y:S04]  /*1430*/  LDGSTS.E.BYPASS.128 [R164+0x15000], [R32.64+0x80] ;  /* 0x1500008020a47fae */ /* 0x0003e8000b901c46 */
[----:B------:R1:W-:Y:S04]  /*1440*/  LDGSTS.E.BYPASS.128 [R164+0x16000], [R34.64+0x80] ;  /* 0x1600008022a47fae */ /* 0x0003e8000b901c46 */
[----:B------:R1:W-:Y:S04]  /*1450*/  LDGSTS.E.BYPASS.128 [R164+0x17000], [R36.64+0x80] ;  /* 0x1700008024a47fae */ /* 0x0003e8000b901c46 */
[----:B------:R-:W0:Y:S04]  /*1460*/  LDGDEPBAR ;  /* 0x00000000000079af */ /* 0x000e280000000000 */
[----:B------:R-:W-:Y:S06]  /*1470*/  BAR.SYNC.DEFER_BLOCKING 0x0 ;  /* 0x0000000000007b1d */ /* 0x000fec0000010000 */
        /* <DEDUP_REMOVED lines=20> */
[----:B------:R4:W-:Y:S01]  /*15c0*/  LDGSTS.E.BYPASS.128 [R164+0xf000], [R20.64+0x180] ;  /* 0x0f00018014a47fae */ /* 0x0009e2000b901c46 */
[----:B-1----:R-:W-:-:S02]  /*15d0*/  IADD3 R15, P2, R42, c[0x0][0x160], RZ ;  /* 0x000058002a0f7a10 */ /* 0x002fc40007f5e0ff */
[----:B------:R-:W-:Y:S01]  /*15e0*/  IADD3.X R14, RZ, c[0x0][0x16c], R51, P5, P4 ;  /* 0x00005b00ff0e7a10 */ /* 0x000fe20002fe8433 */
[----:B------:R-:W0:Y:S01]  /*15f0*/  LDGDEPBAR ;  /* 0x00000000000079af */ /* 0x000e220000000000 */
[----:B--2---:R-:W-:Y:S02]  /*1600*/  IADD3 R16, P3, R40, c[0x0][0x160], RZ ;  /* 0x0000580028107a10 */ /* 0x004fe40007f7e0ff */
[----:B------:R-:W-:Y:S01]  /*1610*/  IADD3 R17, P0, R38, c[0x0][0x160], RZ ;  /* 0x0000580026117a10 */ /* 0x000fe20007f1e0ff */
[----:B------:R1:W-:Y:S01]  /*1620*/  LDGSTS.E.BYPASS.128 [R164+0x1c000], [R22.64+0x180] ;  /* 0x1c00018016a47fae */ /* 0x0003e2000b901c46 */
[----:B------:R-:W-:Y:S02]  /*1630*/  IADD3 R15, P4, R15, 0x200, RZ ;  /* 0x000002000f0f7810 */ /* 0x000fe40007f9e0ff */
[----:B------:R-:W-:Y:S01]  /*1640*/  IADD3 R16, P5, R16, 0x200, RZ ;  /* 0x0000020010107810 */ /* 0x000fe20007fbe0ff */
[----:B------:R2:W-:Y:S01]  /*1650*/  LDGSTS.E.BYPASS.128 [R164+0x1d000], [R32.64+0x180] ;  /* 0x1d00018020a47fae */ /* 0x0005e2000b901c46 */
[----:B---3--:R-:W-:-:S02]  /*1660*/  IADD3.X R18, RZ, c[0x0][0x164], R49, P6, P1 ;  /* 0x00005900ff127a10 */ /* 0x008fc400037e2431 */
[----:B------:R-:W-:Y:S01]  /*1670*/  IADD3 R17, P1, R17, 0x200, RZ ;  /* 0x0000020011117810 */ /* 0x000fe20007f3e0ff */
[----:B------:R3:W-:Y:S01]  /*1680*/  LDGSTS.E.BYPASS.128 [R164+0x1e000], [R34.64+0x180] ;  /* 0x1e00018022a47fae */ /* 0x0007e2000b901c46 */
[----:B----4-:R-:W-:Y:S02]  /*1690*/  IADD3.X R20, RZ, c[0x0][0x164], R43, P4, P2 ;  /* 0x00005900ff147a10 */ /* 0x010fe400027e442b */
[----:B------:R-:W-:Y:S01]  /*16a0*/  IADD3 R19, P4, R55, c[0x0][0x168], RZ ;  /* 0x00005a0037137a10 */ /* 0x000fe20007f9e0ff */
[----:B------:R4:W-:Y:S01]  /*16b0*/  LDGSTS.E.BYPASS.128 [R164+0x1f000], [R36.64+0x180] ;  /* 0x1f00018024a47fae */ /* 0x0009e2000b901c46 */
[----:B-1----:R-:W-:Y:S02]  /*16c0*/  IADD3.X R22, RZ, c[0x0][0x164], R41, P5, P3 ;  /* 0x00005900ff167a10 */ /* 0x002fe40002fe6429 */
[----:B------:R-:W-:Y:S01]  /*16d0*/  IADD3 R21, P3, R53, c[0x0][0x168], RZ ;  /* 0x00005a0035157a10 */ /* 0x000fe20007f7e0ff */
[----:B------:R-:W0:Y:S01]  /*16e0*/  LDGDEPBAR ;  /* 0x00000000000079af */ /* 0x000e220000000000 */
[----:B------:R-:W-:Y:S01]  /*16f0*/  IADD3 R23, P2, R30, c[0x0][0x168], RZ ;  /* 0x00005a001e177a10 */ /* 0x000fe20007f5e0ff */
[----:B--2---:R-:W-:Y:S01]  /*1700*/  CS2R R32, SRZ ;  /* 0x0000000000207805 */ /* 0x004fe2000001ff00 */
[----:B------:R-:W-:Y:S01]  /*1710*/  IADD3.X R24, RZ, c[0x0][0x164], R39, P1, P0 ;  /* 0x00005900ff187a10 */ /* 0x000fe20000fe0427 */
[----:B---3--:R-:W-:Y:S01]  /*1720*/  CS2R R34, SRZ ;  /* 0x0000000000227805 */ /* 0x008fe2000001ff00 */
[----:B------:R-:W-:-:S02]  /*1730*/  IADD3 R19, P0, R19, 0x200, RZ ;  /* 0x0000020013137810 */ /* 0x000fc40007f1e0ff */
[----:B------:R-:W-:Y:S02]  /*1740*/  IADD3 R21, P1, R21, 0x200, RZ ;  /* 0x0000020015157810 */ /* 0x000fe40007f3e0ff */
[----:B------:R-:W-:Y:S02]  /*1750*/  IADD3 R23, P5, R23, 0x200, RZ ;  /* 0x0000020017177810 */ /* 0x000fe40007fbe0ff */
[----:B------:R-:W-:Y:S02]  /*1760*/  IADD3.X R28, RZ, c[0x0][0x16c], R56, P0, P4 ;  /* 0x00005b00ff1c7a10 */ /* 0x000fe400007e8438 */
[----:B------:R-:W-:Y:S02]  /*1770*/  IADD3.X R30, RZ, c[0x0][0x16c], R54, P1, P3 ;  /* 0x00005b00ff1e7a10 */ /* 0x000fe40000fe6436 */
[----:B----4-:R-:W-:Y:S02]  /*1780*/  IADD3.X R10, RZ, c[0x0][0x16c], R52, P5, P2 ;  /* 0x00005b00ff0a7a10 */ /* 0x010fe40002fe4434 */
.L_x_0:
[----:B------:R-:W-:-:S04]  /*1790*/  DEPBAR.LE SB0, 0x6 ;  /* 0x000081800000791a */ /* 0x000fc80000000000 */
[----:B------:R-:W-:Y:S01]  /*17a0*/  UIADD3 UR4, UR4, 0x1, URZ ;  /* 0x0000000104047890 */ /* 0x000fe2000fffe03f */
[----:B------:R-:W-:Y:S01]  /*17b0*/  IADD3 R11, R11, 0x1, RZ ;  /* 0x000000010b0b7810 */ /* 0x000fe20007ffe0ff */
[----:B------:R-:W-:Y:S01]  /*17c0*/  BAR.SYNC.DEFER_BLOCKING 0x0 ;  /* 0x0000000000007b1d */ /* 0x000fe20000010000 */
[----:B------:R-:W-:Y:S01]  /*17d0*/  ISETP.GE.U32.AND P0, PT, R8, 0x2c, PT ;  /* 0x0000002c0800780c */ /* 0x000fe20003f06070 */
[----:B------:R-:W-:Y:S01]  /*17e0*/  UISETP.GE.AND UP0, UPT, UR4, 0x4, UPT ;  /* 0x000000040400788c */ /* 0x000fe2000bf06270 */
[----:B------:R-:W-:Y:S02]  /*17f0*/  ISETP.GE.AND P1, PT, R11, 0x4, PT ;  /* 0x000000040b00780c */ /* 0x000fe40003f26270 */
[----:B------:R-:W-:Y:S01]  /*1800*/  ISETP.GE.U32.AND.EX P0, PT, R9, RZ, PT, P0 ;  /* 0x000000ff0900720c */ /* 0x000fe20003f06100 */
[----:B------:R-:W-:Y:S01]  /*1810*/  USEL UR4, UR4, URZ, !UP0 ;  /* 0x0000003f04047287 */ /* 0x000fe2000c000000 */
[----:B------:R-:W-:-:S03]  /*1820*/  SEL R11, R11, RZ, !P1 ;  /* 0x000000ff0b0b7207 */ /* 0x000fc60004800000 */
[----:B------:R-:W-:-:S06]  /*1830*/  USHF.L.U32 UR5, UR4, 0xe, URZ ;  /* 0x0000000e04057899 */ /* 0x000fcc000800063f */
[----:B------:R-:W-:Y:S02]  /*1840*/  LEA R40, R162, UR5, 0x1 ;  /* 0x00000005a2287c11 */ /* 0x000fe4000f8e08ff */
[----:B------:R-:W-:Y:S02]  /*1850*/  LEA R76, R145, UR5, 0x1 ;  /* 0x00000005914c7c11 */ /* 0x000fe4000f8e08ff */
[----:B------:R-:W-:Y:S02]  /*1860*/  LEA R120, R31, UR5, 0x1 ;  /* 0x000000051f787c11 */ /* 0x000fe4000f8e08ff */
[----:B------:R-:W-:Y:S02]  /*1870*/  LEA R96, R27, UR5, 0x1 ;  /* 0x000000051b607c11 */ /* 0x000fe4000f8e08ff */
[----:B------:R-:W-:Y:S01]  /*1880*/  LEA R64, R5, UR5, 0x1 ;  /* 0x0000000505407c11 */ /* 0x000fe2000f8e08ff */
[----:B------:R-:W-:Y:S01]  /*1890*/  LDSM.16.M88.4 R40, [R40] ;  /* 0x000000002828783b */ /* 0x000fe20000000200 */
[----:B------:R-:W-:-:S02]  /*18a0*/  LEA R36, R158, UR5, 0x1 ;  /* 0x000000059e247c11 */ /* 0x000fc4000f8e08ff */
[----:B------:R-:W-:Y:S01]  /*18b0*/  LEA R52, R154, UR5, 0x1 ;  /* 0x000000059a347c11 */ /* 0x000fe2000f8e08ff */
[----:B------:R-:W1:Y:S01]  /*18c0*/  LDSM.16.M88.4 R76, [R76+0x10000] ;  /* 0x010000004c4c783b */ /* 0x000e620000000200 */
[----:B------:R-:W-:Y:S02]  /*18d0*/  LEA R48, R150, UR5, 0x1 ;  /* 0x0000000596307c11 */ /* 0x000fe4000f8e08ff */
[----:B------:R-:W-:Y:S01]  /*18e0*/  LEA R132, R153, UR5, 0x1 ;  /* 0x0000000599847c11 */ /* 0x000fe2000f8e08ff */
[----:B------:R-:W2:Y:S01]  /*18f0*/  LDSM.16.M88.4 R120, [R120+0x10000] ;  /* 0x010000007878783b */ /* 0x000ea20000000200 */
[----:B------:R-:W-:Y:S02]  /*1900*/  LEA R124, R149, UR5, 0x1 ;  /* 0x00000005957c7c11 */ /* 0x000fe4000f8e08ff */
[----:B------:R-:W-:Y:S01]  /*1910*/  LEA R80, R144, UR5, 0x1 ;  /* 0x0000000590507c11 */ /* 0x000fe2000f8e08ff */
[----:B------:R-:W3:Y:S01]  /*1920*/  LDSM.16.M88.4 R96, [R96+0x10000] ;  /* 0x010000006060783b */ /* 0x000ee20000000200 */
[----:B------:R-:W-:-:S03]  /*1930*/  LEA R56, R29, UR5, 0x1 ;  /* 0x000000051d387c11 */ /* 0x000fc6000f8e08ff */
[----:B------:R-:W4:Y:S04]  /*1940*/  LDSM.16.M88.4 R64, [R64+0x10000] ;  /* 0x010000004040783b */ /* 0x000f280000000200 */
[----:B------:R-:W3:Y:S04]  /*1950*/  LDSM.16.M88.4 R36, [R36] ;  /* 0x000000002424783b */ /* 0x000ee80000000200 */
[----:B------:R-:W4:Y:S04]  /*1960*/  LDSM.16.M88.4 R52, [R52] ;  /* 0x000000003434783b */ /* 0x000f280000000200 */
[----:B------:R-:W4:Y:S04]  /*1970*/  LDSM.16.M88.4 R48, [R48] ;  /* 0x000000003030783b */ /* 0x000f280000000200 */
[----:B------:R-:W-:Y:S04]  /*1980*/  LDSM.16.M88.4 R132, [R132] ;  /* 0x000000008484783b */ /* 0x000fe80000000200 */
[----:B------:R-:W-:Y:S04]  /*1990*/  LDSM.16.M88.4 R124, [R124] ;  /* 0x000000007c7c783b */ /* 0x000fe80000000200 */
[----:B------:R-:W-:Y:S01]  /*19a0*/  LDSM.16.M88.4 R80, [R80+0x10000] ;  /* 0x010000005050783b */ /* 0x000fe20000000200 */
[C---:B-1----:R-:W-:Y:S03]  /*19b0*/  HMMA.16816.F32.BF16 R100, R40.reuse, R76, R100 ;  /* 0x0000004c2864723c */ /* 0x042fe60000041864 */
[----:B------:R-:W-:Y:S05]  /*19c0*/  LDSM.16.M88.4 R56, [R56+0x10000] ;  /* 0x010000003838783b */ /* 0x000fea0000000200 */
[C---:B--2---:R-:W-:Y:S08]  /*19d0*/  HMMA.16816.F32.BF16 R68, R40.reuse, R120, R68 ;  /* 0x000000782844723c */ /* 0x044ff00000041844 */
[C---:B---3--:R-:W-:Y:S08]  /*19e0*/  HMMA.16816.F32.BF16 R112, R40.reuse, R96, R112 ;  /* 0x000000602870723c */ /* 0x048ff00000041870 */
[----:B----4-:R-:W-:Y:S07]  /*19f0*/  HMMA.16816.F32.BF16 R44, R40, R64, R44 ;  /* 0x00000040282c723c */ /* 0x010fee000004182c */
[----:B------:R-:W-:Y:S01]  /*1a00*/  LEA R40, R161, UR5, 0x1 ;  /* 0x00000005a1287c11 */ /* 0x000fe2000f8e08ff */
[C---:B------:R-:W-:Y:S05]  /*1a10*/  HMMA.16816.F32.BF16 R92, R36.reuse, R76, R92 ;  /* 0x0000004c245c723c */ /* 0x040fea000004185c */
[----:B------:R-:W1:Y:S03]  /*1a20*/  LDSM.16.M88.4 R40, [R40] ;  /* 0x000000002828783b */ /* 0x000e660000000200 */
[C---:B------:R-:W-:Y:S08]  /*1a30*/  HMMA.16816.F32.BF16 R72, R36.reuse, R120, R72 ;  /* 0x000000782448723c */ /* 0x040ff00000041848 */
[C---:B------:R-:W-:Y:S08]  /*1a40*/  HMMA.16816.F32.BF16 R108, R36.reuse, R96, R108 ;  /* 0x00000060246c723c */ /* 0x040ff0000004186c */
[----:B------:R-:W-:Y:S07]  /*1a50*/  HMMA.16816.F32.BF16 R32, R36, R64, R32 ;  /* 0x000000402420723c */ /* 0x000fee0000041820 */
[----:B------:R-:W-:Y:S01]  /*1a60*/  LEA R36, R157, UR5, 0x1 ;  /* 0x000000059d247c11 */ /* 0x000fe2000f8e08ff */
[-C--:B------:R-:W-:Y:S05]  /*1a70*/  HMMA.16816.F32.BF16 R88, R52, R76.reuse, R88 ;  /* 0x0000004c3458723c */ /* 0x080fea0000041858 */
[----:B------:R-:W2:Y:S03]  /*1a80*/  LDSM.16.M88.4 R36, [R36] ;  /* 0x000000002424783b */ /* 0x000ea60000000200 */
[----:B------:R-:W-:Y:S08]  /*1a90*/  HMMA.16816.F32.BF16 R84, R48, R76, R84 ;  /* 0x0000004c3054723c */ /* 0x000ff00000041854 */
[C---:B------:R-:W-:Y:S08]  /*1aa0*/  HMMA.16816.F32.BF16 R136, R52.reuse, R120, R136 ;  /* 0x000000783488723c */ /* 0x040ff00000041888 */
[C---:B------:R-:W-:Y:S08]  /*1ab0*/  HMMA.16816.F32.BF16 R104, R52.reuse, R96, R104 ;  /* 0x000000603468723c */ /* 0x040ff00000041868 */
[----:B------:R-:W-:Y:S07]  /*1ac0*/  HMMA.16816.F32.BF16 R60, R52, R64, R60 ;  /* 0x00000040343c723c */ /* 0x000fee000004183c */
[----:B------:R-:W-:Y:S01]  /*1ad0*/  LEA R52, R156, UR5, 0x1 ;  /* 0x000000059c347c11 */ /* 0x000fe2000f8e08ff */
[C---:B------:R-:W-:Y:S05]  /*1ae0*/  HMMA.16816.F32.BF16 R140, R48.reuse, R120, R140 ;  /* 0x00000078308c723c */ /* 0x040fea000004188c */
[----:B------:R-:W-:Y:S03]  /*1af0*/  LDSM.16.M88.4 R52, [R52] ;  /* 0x000000003434783b */ /* 0x000fe60000000200 */
[C---:B------:R-:W-:Y:S08]  /*1b00*/  HMMA.16816.F32.BF16 R128, R48.reuse, R96, R128 ;  /* 0x000000603080723c */ /* 0x040ff00000041880 */
[----:B------:R-:W-:Y:S07]  /*1b10*/  HMMA.16816.F32.BF16 R116, R48, R64, R116 ;  /* 0x000000403074723c */ /* 0x000fee0000041874 */
[----:B------:R-:W-:Y:S01]  /*1b20*/  LEA R48, R152, UR5, 0x1 ;  /* 0x0000000598307c11 */ /* 0x000fe2000f8e08ff */
[C---:B-1----:R-:W-:Y:S05]  /*1b30*/  HMMA.16816.F32.BF16 R100, R40.reuse, R78, R100 ;  /* 0x0000004e2864723c */ /* 0x042fea0000041864 */
[----:B------:R-:W-:Y:S03]  /*1b40*/  LDSM.16.M88.4 R48, [R48] ;  /* 0x000000003030783b */ /* 0x000fe60000000200 */
[C---:B------:R-:W-:Y:S08]  /*1b50*/  HMMA.16816.F32.BF16 R68, R40.reuse, R122, R68 ;  /* 0x0000007a2844723c */ /* 0x040ff00000041844 */
[C---:B------:R-:W-:Y:S08]  /*1b60*/  HMMA.16816.F32.BF16 R112, R40.reuse, R98, R112 ;  /* 0x000000622870723c */ /* 0x040ff00000041870 */
[----:B------:R-:W-:Y:S07]  /*1b70*/  HMMA.16816.F32.BF16 R44, R40, R66, R44 ;  /* 0x00000042282c723c */ /* 0x000fee000004182c */
[----:B------:R-:W-:Y:S01]  /*1b80*/  LEA R40, R160, UR5, 0x1 ;  /* 0x00000005a0287c11 */ /* 0x000fe2000f8e08ff */
[C---:B--2---:R-:W-:Y:S05]  /*1b90*/  HMMA.16816.F32.BF16 R92, R36.reuse, R78, R92 ;  /* 0x0000004e245c723c */ /* 0x044fea000004185c */
        /* <DEDUP_REMOVED lines=8> */
[C---:B------:R-:W-:Y:S07]  /*1c20*/  HMMA.16816.F32.BF16 R76, R132.reuse, R122, R136 ;  /* 0x0000007a844c723c */ /* 0x040fee0000041888 */
[----:B------:R-:W-:Y:S01]  /*1c30*/  LEA R136, R159, UR5, 0x1 ;  /* 0x000000059f887c11 */ /* 0x000fe2000f8e08ff */
[C---:B------:R-:W-:Y:S05]  /*1c40*/  HMMA.16816.F32.BF16 R104, R132.reuse, R98, R104 ;  /* 0x000000628468723c */ /* 0x040fea0000041868 */
[----:B------:R-:W3:Y:S03]  /*1c50*/  LDSM.16.M88.4 R136, [R136] ;  /* 0x000000008888783b */ /* 0x000ee60000000200 */
[----:B------:R-:W-:Y:S07]  /*1c60*/  HMMA.16816.F32.BF16 R60, R132, R66, R60 ;  /* 0x00000042843c723c */ /* 0x000fee000004183c */
[----:B------:R-:W-:Y:S01]  /*1c70*/  LEA R132, R155, UR5, 0x1 ;  /* 0x000000059b847c11 */ /* 0x000fe2000f8e08ff */
[C---:B------:R-:W-:Y:S05]  /*1c80*/  HMMA.16816.F32.BF16 R120, R124.reuse, R122, R140 ;  /* 0x0000007a7c78723c */ /* 0x040fea000004188c */
[----:B------:R-:W4:Y:S03]  /*1c90*/  LDSM.16.M88.4 R132, [R132] ;  /* 0x000000008484783b */ /* 0x000f260000000200 */
[C---:B------:R-:W-:Y:S07]  /*1ca0*/  HMMA.16816.F32.BF16 R96, R124.reuse, R98, R128 ;  /* 0x000000627c60723c */ /* 0x040fee0000041880 */
[----:B------:R-:W-:Y:S01]  /*1cb0*/  LEA R128, R151, UR5, 0x1 ;  /* 0x0000000597807c11 */ /* 0x000fe2000f8e08ff */
[----:B------:R-:W-:Y:S05]  /*1cc0*/  HMMA.16816.F32.BF16 R64, R124, R66, R116 ;  /* 0x000000427c40723c */ /* 0x000fea0000041874 */
[----:B------:R-:W4:Y:S02]  /*1cd0*/  LDSM.16.M88.4 R128, [R128] ;  /* 0x000000008080783b */ /* 0x000f240000000200 */
[----:B------:R-:W-:Y:S01]  /*1ce0*/  LEA R124, R147, UR5, 0x1 ;  /* 0x00000005937c7c11 */ /* 0x000fe2000f8e08ff */
[----:B-1----:R-:W-:Y:S01]  /*1cf0*/  HMMA.16816.F32.BF16 R100, R40, R80, R100 ;  /* 0x000000502864723c */ /* 0x002fe20000041864 */
[----:B------:R-:W-:-:S04]  /*1d00*/  LEA R116, R25, UR5, 0x1 ;  /* 0x0000000519747c11 */ /* 0x000fc8000f8e08ff */
[----:B------:R-:W1:Y:S03]  /*1d10*/  LDSM.16.M88.4 R124, [R124] ;  /* 0x000000007c7c783b */ /* 0x000e660000000200 */
[-C--:B------:R-:W-:Y:S01]  /*1d20*/  HMMA.16816.F32.BF16 R92, R52, R80.reuse, R92 ;  /* 0x00000050345c723c */ /* 0x080fe2000004185c */
[----:B------:R-:W1:Y:S07]  /*1d30*/  LDSM.16.M88.4 R116, [R116+0x10000] ;  /* 0x010000007474783b */ /* 0x000e6e0000000200 */
[-C--:B------:R-:W-:Y:S08]  /*1d40*/  HMMA.16816.F32.BF16 R88, R48, R80.reuse, R88 ;  /* 0x000000503058723c */ /* 0x080ff00000041858 */
[----:B--2---:R-:W-:Y:S07]  /*1d50*/  HMMA.16816.F32.BF16 R84, R36, R80, R84 ;  /* 0x000000502454723c */ /* 0x004fee0000041854 */
[----:B------:R-:W-:Y:S01]  /*1d60*/  LEA R80, R4, UR5, 0x1 ;  /* 0x0000000504507c11 */ /* 0x000fe2000f8e08ff */
[-C--:B---3--:R-:W-:Y:S08]  /*1d70*/  HMMA.16816.F32.BF16 R100, R136, R82.reuse, R100 ;  /* 0x000000528864723c */ /* 0x088ff00000041864 */
[-C--:B----4-:R-:W-:Y:S08]  /*1d80*/  HMMA.16816.F32.BF16 R92, R132, R82.reuse, R92 ;  /* 0x00000052845c723c */ /* 0x090ff0000004185c */
[-C--:B------:R-:W-:Y:S08]  /*1d90*/  HMMA.16816.F32.BF16 R88, R128, R82.reuse, R88 ;  /* 0x000000528058723c */ /* 0x080ff00000041858 */
[----:B-1----:R-:W-:Y:S01]  /*1da0*/  HMMA.16816.F32.BF16 R84, R124, R82, R84 ;  /* 0x000000527c54723c */ /* 0x002fe20000041854 */
[----:B------:R-:W1:Y:S07]  /*1db0*/  LDSM.16.M88.4 R80, [R80+0x10000] ;  /* 0x010000005050783b */ /* 0x000e6e0000000200 */
[C---:B------:R-:W-:Y:S08]  /*1dc0*/  HMMA.16816.F32.BF16 R120, R36.reuse, R56, R120 ;  /* 0x000000382478723c */ /* 0x040ff00000041878 */
[----:B------:R-:W-:Y:S08]  /*1dd0*/  HMMA.16816.F32.BF16 R96, R36, R116, R96 ;  /* 0x000000742460723c */ /* 0x000ff00000041860 */
[C---:B------:R-:W-:Y:S08]  /*1de0*/  HMMA.16816.F32.BF16 R68, R40.reuse, R56, R68 ;  /* 0x000000382844723c */ /* 0x040ff00000041844 */
[----:B------:R-:W-:Y:S08]  /*1df0*/  HMMA.16816.F32.BF16 R112, R40, R116, R112 ;  /* 0x000000742870723c */ /* 0x000ff00000041870 */
[----:B------:R-:W-:Y:S08]  /*1e00*/  HMMA.16816.F32.BF16 R72, R52, R56, R72 ;  /* 0x000000383448723c */ /* 0x000ff00000041848 */
[-C--:B-1----:R-:W-:Y:S07]  /*1e10*/  HMMA.16816.F32.BF16 R64, R36, R80.reuse, R64 ;  /* 0x000000502440723c */ /* 0x082fee0000041840 */
[C---:B------:R-:W-:Y:S01]  /*1e20*/  IADD3 R36, P2, R26.reuse, R17, RZ ;  /* 0x000000111a247210 */ /* 0x040fe20007f5e0ff */
[----:B------:R-:W-:Y:S01]  /*1e30*/  HMMA.16816.F32.BF16 R44, R40, R80, R44 ;  /* 0x00000050282c723c */ /* 0x000fe2000004182c */
[----:B------:R-:W-:-:S03]  /*1e40*/  IADD3 R38, P1, R26, R16, RZ ;  /* 0x000000101a267210 */ /* 0x000fc60007f3e0ff */
[C---:B------:R-:W-:Y:S02]  /*1e50*/  IMAD.X R37, R7.reuse, 0x1, R24, P2 ;  /* 0x0000000107257824 */ /* 0x040fe400010e0618 */
[----:B------:R-:W-:Y:S01]  /*1e60*/  IMAD.X R39, R7, 0x1, R22, P1 ;  /* 0x0000000107277824 */ /* 0x000fe200008e0616 */
[C---:B------:R-:W-:Y:S01]  /*1e70*/  IADD3 R40, P2, R26.reuse, R15, RZ ;  /* 0x0000000f1a287210 */ /* 0x040fe20007f5e0ff */
[----:B------:R-:W-:Y:S01]  /*1e80*/  HMMA.16816.F32.BF16 R76, R48, R56, R76 ;  /* 0x00000038304c723c */ /* 0x000fe2000004184c */
[----:B------:R-:W-:-:S03]  /*1e90*/  IADD3 R42, P1, R26, R13, RZ ;  /* 0x0000000d1a2a7210 */ /* 0x000fc60007f3e0ff */
[C---:B------:R-:W-:Y:S02]  /*1ea0*/  IMAD.X R41, R7.reuse, 0x1, R20, P2 ;  /* 0x0000000107297824 */ /* 0x040fe400010e0614 */
[----:B------:R-:W-:Y:S02]  /*1eb0*/  IMAD.X R43, R7, 0x1, R18, P1 ;  /* 0x00000001072b7824 */ /* 0x000fe400008e0612 */
[-C--:B------:R-:W-:Y:S08]  /*1ec0*/  HMMA.16816.F32.BF16 R108, R52, R116.reuse, R108 ;  /* 0x00000074346c723c */ /* 0x080ff0000004186c */
[----:B------:R-:W-:Y:S08]  /*1ed0*/  HMMA.16816.F32.BF16 R104, R48, R116, R104 ;  /* 0x000000743068723c */ /* 0x000ff00000041868 */
[-C--:B------:R-:W-:Y:S07]  /*1ee0*/  HMMA.16816.F32.BF16 R32, R52, R80.reuse, R32 ;  /* 0x000000503420723c */ /* 0x080fee0000041820 */
[----:B------:R-:W-:Y:S01]  /*1ef0*/  IMAD R55, R11, 0x4000, R164 ;  /* 0x000040000b377824 */ /* 0x000fe200078e02a4 */
[----:B------:R-:W-:Y:S01]  /*1f00*/  BAR.SYNC.DEFER_BLOCKING 0x0 ;  /* 0x0000000000007b1d */ /* 0x000fe20000010000 */
[----:B------:R-:W-:Y:S01]  /*1f10*/  HMMA.16816.F32.BF16 R60, R48, R80, R60 ;  /* 0x00000050303c723c */ /* 0x000fe2000004183c */
[----:B------:R-:W-:-:S05]  /*1f20*/  IADD3 R52, P3, R26, R21, RZ ;  /* 0x000000151a347210 */ /* 0x000fca0007f7e0ff */
[----:B------:R-:W-:Y:S01]  /*1f30*/  IMAD.X R53, R7, 0x1, R30, P3 ;  /* 0x0000000107357824 */ /* 0x000fe200018e061e */
[C---:B------:R-:W-:Y:S01]  /*1f40*/  IADD3 R48, P2, R26.reuse, R12, RZ ;  /* 0x0000000c1a307210 */ /* 0x040fe20007f5e0ff */
[----:B------:R-:W-:Y:S01]  /*1f50*/  HMMA.16816.F32.BF16 R68, R136, R58, R68 ;  /* 0x0000003a8844723c */ /* 0x000fe20000041844 */
[----:B------:R-:W-:-:S03]  /*1f60*/  IADD3 R50, P1, R26, R23, RZ ;  /* 0x000000171a327210 */ /* 0x000fc60007f3e0ff */
[C---:B------:R-:W-:Y:S02]  /*1f70*/  IMAD.X R49, R7.reuse, 0x1, R14, P2 ;  /* 0x0000000107317824 */ /* 0x040fe400010e060e */
[C---:B------:R-:W-:Y:S01]  /*1f80*/  IMAD.X R51, R7.reuse, 0x1, R10, P1 ;  /* 0x0000000107337824 */ /* 0x040fe200008e060a */
[----:B------:R-:W-:Y:S01]  /*1f90*/  IADD3 R8, P1, R8, 0x1, RZ ;  /* 0x0000000108087810 */ /* 0x000fe20007f3e0ff */
[C---:B------:R-:W-:Y:S04]  /*1fa0*/  HMMA.16816.F32.BF16 R112, R136.reuse, R118, R112 ;  /* 0x000000768870723c */ /* 0x040fe80000041870 */
[----:B------:R-:W-:Y:S01]  /*1fb0*/  IMAD.X R9, RZ, RZ, R9, P1 ;  /* 0x000000ffff097224 */ /* 0x000fe200008e0609 */
[----:B------:R-:W-:Y:S01]  /*1fc0*/  @!PT LDS RZ, [RZ] ;  /* 0x00000000fffff984 */ /* 0x000fe20000000800 */
[----:B------:R-:W-:Y:S01]  /*1fd0*/  @!PT LDS RZ, [RZ] ;  /* 0x00000000fffff984 */ /* 0x000fe20000000800 */
[----:B------:R-:W-:Y:S01]  /*1fe0*/  @!PT LDS RZ, [RZ] ;  /* 0x00000000fffff984 */ /* 0x000fe20000000800 */
[----:B------:R1:W-:Y:S03]  /*1ff0*/  LDGSTS.E.BYPASS.128 [R55], [R36.64], !P0 ;  /* 0x0000000024377fae */ /* 0x0003e6000c101c46 */
[----:B------:R-:W-:Y:S01]  /*2000*/  HMMA.16816.F32.BF16 R44, R136, R82, R44 ;  /* 0x00000052882c723c */ /* 0x000fe2000004182c */
[----:B------:R2:W-:Y:S04]  /*2010*/  LDGSTS.E.BYPASS.128 [R55+0x1000], [R38.64], !P0 ;  /* 0x0100000026377fae */ /* 0x0005e8000c101c46 */
[----:B------:R2:W-:Y:S03]  /*2020*/  LDGSTS.E.BYPASS.128 [R55+0x2000], [R40.64], !P0 ;  /* 0x0200000028377fae */ /* 0x0005e6000c101c46 */
[C---:B------:R-:W-:Y:S01]  /*2030*/  HMMA.16816.F32.BF16 R136, R128.reuse, R58, R76 ;  /* 0x0000003a8088723c */ /* 0x040fe2000004184c */
[C---:B-1----:R-:W-:Y:S01]  /*2040*/  IADD3 R36, P2, R26.reuse, R19, RZ ;  /* 0x000000131a247210 */ /* 0x042fe20007f5e0ff */
[----:B------:R2:W-:Y:S04]  /*2050*/  LDGSTS.E.BYPASS.128 [R55+0x3000], [R42.64], !P0 ;  /* 0x030000002a377fae */ /* 0x0005e8000c101c46 */
[----:B------:R-:W-:Y:S01]  /*2060*/  IMAD.X R37, R7, 0x1, R28, P2 ;  /* 0x0000000107257824 */ /* 0x000fe200010e061c */
[----:B------:R-:W0:Y:S01]  /*2070*/  LDGDEPBAR ;  /* 0x00000000000079af */ /* 0x000e220000000000 */
[C---:B------:R-:W-:Y:S03]  /*2080*/  HMMA.16816.F32.BF16 R104, R128.reuse, R118, R104 ;  /* 0x000000768068723c */ /* 0x040fe60000041868 */
[----:B------:R2:W-:Y:S04]  /*2090*/  LDGSTS.E.BYPASS.128 [R55+0x10000], [R48.64], !P0 ;  /* 0x1000000030377fae */ /* 0x0005e8000c101c46 */
[----:B------:R2:W-:Y:S01]  /*20a0*/  LDGSTS.E.BYPASS.128 [R55+0x11000], [R50.64], !P0 ;  /* 0x1100000032377fae */ /* 0x0005e2000c101c46 */
[----:B------:R-:W-:Y:S03]  /*20b0*/  HMMA.16816.F32.BF16 R60, R128, R82, R60 ;  /* 0x00000052803c723c */ /* 0x000fe6000004183c */
[----:B------:R2:W-:Y:S04]  /*20c0*/  LDGSTS.E.BYPASS.128 [R55+0x12000], [R52.64], !P0 ;  /* 0x1200000034377fae */ /* 0x0005e8000c101c46 */
[----:B------:R2:W-:Y:S01]  /*20d0*/  LDGSTS.E.BYPASS.128 [R55+0x13000], [R36.64], !P0 ;  /* 0x1300000024377fae */ /* 0x0005e2000c101c46 */
[----:B------:R-:W-:Y:S01]  /*20e0*/  IADD3 R26, P0, R26, 0x80, RZ ;  /* 0x000000801a1a7810 */ /* 0x000fe20007f1e0ff */
[----:B------:R-:W-:Y:S02]  /*20f0*/  HMMA.16816.F32.BF16 R108, R132, R118, R108 ;  /* 0x00000076846c723c */ /* 0x000fe4000004186c */
[----:B------:R-:W0:Y:S02]  /*2100*/  LDGDEPBAR ;  /* 0x00000000000079af */ /* 0x000e240000000000 */
[----:B------:R-:W-:Y:S01]  /*2110*/  IMAD.X R7, RZ, RZ, R7, P0 ;  /* 0x000000ffff077224 */ /* 0x000fe200000e0607 */
[----:B------:R-:W-:-:S03]  /*2120*/  ISETP.NE.U32.AND P0, PT, R26, 0x1800, PT ;  /* 0x000018001a00780c */ /* 0x000fc60003f05070 */
[----:B------:R-:W-:Y:S01]  /*2130*/  HMMA.16816.F32.BF16 R128, R124, R118, R96 ;  /* 0x000000767c80723c */ /* 0x000fe20000041860 */
[----:B------:R-:W-:-:S07]  /*2140*/  ISETP.NE.AND.EX P0, PT, R7, RZ, PT, P0 ;  /* 0x000000ff0700720c */ /* 0x000fce0003f05300 */
[C---:B------:R-:W-:Y:S08]  /*2150*/  HMMA.16816.F32.BF16 R72, R132.reuse, R58, R72 ;  /* 0x0000003a8448723c */ /* 0x040ff00000041848 */
[----:B------:R-:W-:Y:S08]  /*2160*/  HMMA.16816.F32.BF16 R32, R132, R82, R32 ;  /* 0x000000528420723c */ /* 0x000ff00000041820 */
[C---:B------:R-:W-:Y:S08]  /*2170*/  HMMA.16816.F32.BF16 R140, R124.reuse, R58, R120 ;  /* 0x0000003a7c8c723c */ /* 0x040ff00000041878 */
[----:B------:R-:W-:Y:S01]  /*2180*/  HMMA.16816.F32.BF16 R116, R124, R82, R64 ;  /* 0x000000527c74723c */ /* 0x000fe20000041840 */
[----:B--2---:R-:W-:Y:S07]  /*2190*/  @P0 BRA `(.L_x_0) ;  /* 0xfffff5f000000947 */ /* 0x004fee000383ffff */
[----:B------:R-:W-:Y:S01]  /*21a0*/  IMAD.SHL.U32 R5, R0, 0x20, RZ ;  /* 0x0000002000057824 */ /* 0x000fe200078e00ff */
[----:B------:R-:W-:-:S04]  /*21b0*/  DEPBAR.LE SB0, 0x0 ;  /* 0x000080000000791a */ /* 0x000fc80000000000 */
[----:B------:R-:W-:Y:S01]  /*21c0*/  IMAD.SHL.U32 R4, R0, 0x2, RZ ;  /* 0x0000000200047824 */ /* 0x000fe200078e00ff */
[----:B------:R-:W-:Y:S01]  /*21d0*/  LOP3.LUT R5, R5, 0x180, RZ, 0xc0, !PT ;  /* 0x0000018005057812 */ /* 0x000fe200078ec0ff */
[----:B------:R-:W-:Y:S01]  /*21e0*/  IMAD R163, R168, 0x8, R163 ;  /* 0x00000008a8a37824 */ /* 0x000fe200078e02a3 */
[----:B------:R-:W-:Y:S02]  /*21f0*/  F2FP.BF16.PACK_AB R101, R101, R100 ;  /* 0x000000646565723e */ /* 0x000fe400000010ff */
[----:B------:R-:W-:Y:S01]  /*2200*/  LOP3.LUT R4, R5, 0x6, R4, 0xf8, !PT ;  /* 0x0000000605047812 */ /* 0x000fe200078ef804 */
[----:B------:R-:W-:Y:S01]  /*2210*/  IMAD.IADD R163, R2, 0x1, R163 ;  /* 0x0000000102a37824 */ /* 0x000fe200078e02a3 */
[----:B------:R-:W-:Y:S02]  /*2220*/  LOP3.LUT R5, R146, 0x18, RZ, 0xc0, !PT ;  /* 0x0000001892057812 */ /* 0x000fe400078ec0ff */
[----:B------:R-:W-:Y:S01]  /*2230*/  F2FP.BF16.PACK_AB R103, R103, R102 ;  /* 0x000000666767723e */ /* 0x000fe200000010ff */
[----:B------:R-:W-:Y:S01]  /*2240*/  IMAD R4, R167, 0x20, R4 ;  /* 0x00000020a7047824 */ /* 0x000fe200078e0204 */
[----:B------:R-:W-:-:S02]  /*2250*/  F2FP.BF16.PACK_AB R69, R69, R68 ;  /* 0x000000444545723e */ /* 0x000fc400000010ff */
[----:B------:R-:W-:Y:S01]  /*2260*/  F2FP.BF16.PACK_AB R71, R71, R70 ;  /* 0x000000464747723e */ /* 0x000fe200000010ff */
[----:B------:R-:W-:Y:S01]  /*2270*/  IMAD.IADD R5, R4, 0x1, R5 ;  /* 0x0000000104057824 */ /* 0x000fe200078e0205 */
[----:B------:R-:W-:Y:S02]  /*2280*/  LOP3.LUT R4, R165, 0x7f8, RZ, 0xc0, !PT ;  /* 0x000007f8a5047812 */ /* 0x000fe400078ec0ff */
[----:B------:R-:W-:Y:S01]  /*2290*/  F2FP.BF16.PACK_AB R113, R113, R112 ;  /* 0x000000707171723e */ /* 0x000fe200000010ff */
[----:B------:R-:W-:Y:S01]  /*22a0*/  IMAD R5, R166, 0x10, R5 ;  /* 0x00000010a6057824 */ /* 0x000fe200078e0205 */
[----:B------:R-:W-:Y:S02]  /*22b0*/  LOP3.LUT R7, R4, 0x800, RZ, 0xfc, !PT ;  /* 0x0000080004077812 */ /* 0x000fe400078efcff */
[----:B------:R-:W-:Y:S02]  /*22c0*/  F2FP.BF16.PACK_AB R115, R115, R114 ;  /* 0x000000727373723e */ /* 0x000fe400000010ff */
[----:B------:R-:W-:-:S02]  /*22d0*/  IADD3 R8, R5, 0x400, RZ ;  /* 0x0000040005087810 */ /* 0x000fc40007ffe0ff */
[----:B------:R-:W-:Y:S02]  /*22e0*/  SHF.R.U32.HI R10, RZ, 0x3, R7 ;  /* 0x00000003ff0a7819 */ /* 0x000fe40000011607 */
[----:B------:R-:W-:Y:S02]  /*22f0*/  SHF.R.U32.HI R7, RZ, 0x3, R5 ;  /* 0x00000003ff077819 */ /* 0x000fe40000011605 */
[----:B------:R-:W-:Y:S02]  /*2300*/  SHF.R.U32.HI R9, RZ, 0x3, R8 ;  /* 0x00000003ff097819 */ /* 0x000fe40000011608 */
[----:B------:R-:W-:Y:S02]  /*2310*/  LOP3.LUT R11, R10, 0x1f0, RZ, 0xc0, !PT ;  /* 0x000001f00a0b7812 */ /* 0x000fe400078ec0ff */
[----:B------:R-:W-:Y:S02]  /*2320*/  LOP3.LUT R8, R7, 0x1f0, RZ, 0xc0, !PT ;  /* 0x000001f007087812 */ /* 0x000fe400078ec0ff */
[----:B------:R-:W-:Y:S01]  /*2330*/  LOP3.LUT R10, R9, 0x1ffffff0, RZ, 0xc0, !PT ;  /* 0x1ffffff0090a7812 */ /* 0x000fe200078ec0ff */
[----:B------:R-:W-:Y:S01]  /*2340*/  IMAD R20, R4, 0x2, R11 ;  /* 0x0000000204147824 */ /* 0x000fe200078e020b */
[----:B------:R-:W-:Y:S01]  /*2350*/  BAR.SYNC.DEFER_BLOCKING 0x0 ;  /* 0x0000000000007b1d */ /* 0x000fe20000010000 */
[----:B------:R-:W-:Y:S01]  /*2360*/  IMAD R8, R5, 0x2, R8 ;  /* 0x0000000205087824 */ /* 0x000fe200078e0208 */
[----:B------:R-:W-:Y:S01]  /*2370*/  F2FP.BF16.PACK_AB R45, R45, R44 ;  /* 0x0000002c2d2d723e */ /* 0x000fe200000010ff */
[----:B------:R-:W-:Y:S01]  /*2380*/  IMAD R10, R5, 0x2, R10 ;  /* 0x00000002050a7824 */ /* 0x000fe200078e020a */
[----:B------:R-:W-:-:S02]  /*2390*/  F2FP.BF16.PACK_AB R47, R47, R46 ;  /* 0x0000002e2f2f723e */ /* 0x000fc400000010ff */
[----:B------:R-:W-:Y:S02]  /*23a0*/  SHF.R.U32.HI R165, RZ, 0x3, R165 ;  /* 0x00000003ffa57819 */ /* 0x000fe400000116a5 */
[----:B------:R-:W-:Y:S02]  /*23b0*/  F2FP.BF16.PACK_AB R93, R93, R92 ;  /* 0x0000005c5d5d723e */ /* 0x000fe400000010ff */
[----:B------:R-:W-:Y:S02]  /*23c0*/  LOP3.LUT R165, R165, 0xf0, RZ, 0xc0, !PT ;  /* 0x000000f0a5a57812 */ /* 0x000fe400078ec0ff */
[----:B------:R-:W-:Y:S02]  /*23d0*/  F2FP.BF16.PACK_AB R95, R95, R94 ;  /* 0x0000005e5f5f723e */ /* 0x000fe400000010ff */
[----:B------:R-:W-:Y:S01]  /*23e0*/  F2FP.BF16.PACK_AB R73, R73, R72 ;  /* 0x000000484949723e */ /* 0x000fe200000010ff */
[----:B------:R-:W-:Y:S01]  /*23f0*/  IMAD R165, R4, 0x2, R165 ;  /* 0x0000000204a57824 */ /* 0x000fe200078e02a5 */
[----:B------:R-:W-:-:S02]  /*2400*/  F2FP.BF16.PACK_AB R75, R75, R74 ;  /* 0x0000004a4b4b723e */ /* 0x000fc400000010ff */
[----:B------:R-:W-:Y:S02]  /*2410*/  F2FP.BF16.PACK_AB R109, R109, R108 ;  /* 0x0000006c6d6d723e */ /* 0x000fe400000010ff */
[----:B------:R-:W-:Y:S02]  /*2420*/  F2FP.BF16.PACK_AB R111, R111, R110 ;  /* 0x0000006e6f6f723e */ /* 0x000fe400000010ff */
[----:B------:R-:W-:Y:S01]  /*2430*/  F2FP.BF16.PACK_AB R13, R33, R32 ;  /* 0x00000020210d723e */ /* 0x000fe200000010ff */
[----:B------:R-:W-:Y:S01]  /*2440*/  STS [R8], R101 ;  /* 0x0000006508007388 */ /* 0x000fe20000000800 */
[----:B------:R-:W-:Y:S02]  /*2450*/  F2FP.BF16.PACK_AB R15, R35, R34 ;  /* 0x00000022230f723e */ /* 0x000fe400000010ff */
[----:B------:R-:W-:Y:S01]  /*2460*/  F2FP.BF16.PACK_AB R89, R89, R88 ;  /* 0x000000585959723e */ /* 0x000fe200000010ff */
[----:B------:R-:W-:Y:S01]  /*2470*/  STS [R10+0x800], R103 ;  /* 0x000800670a007388 */ /* 0x000fe20000000800 */
[----:B------:R-:W-:-:S02]  /*2480*/  F2FP.BF16.PACK_AB R91, R91, R90 ;  /* 0x0000005a5b5b723e */ /* 0x000fc400000010ff */
[----:B------:R-:W-:Y:S01]  /*2490*/  F2FP.BF16.PACK_AB R137, R137, R136 ;  /* 0x000000888989723e */ /* 0x000fe200000010ff */
[----:B------:R-:W-:Y:S01]  /*24a0*/  STS [R8+0x40], R69 ;  /* 0x0000404508007388 */ /* 0x000fe20000000800 */
[----:B------:R-:W-:Y:S02]  /*24b0*/  F2FP.BF16.PACK_AB R139, R139, R138 ;  /* 0x0000008a8b8b723e */ /* 0x000fe400000010ff */
[----:B------:R-:W-:Y:S01]  /*24c0*/  F2FP.BF16.PACK_AB R105, R105, R104 ;  /* 0x000000686969723e */ /* 0x000fe200000010ff */
[----:B------:R-:W-:Y:S01]  /*24d0*/  STS [R10+0x840], R71 ;  /* 0x000840470a007388 */ /* 0x000fe20000000800 */
        /* <DEDUP_REMOVED lines=14> */
[----:B------:R-:W-:Y:S01]  /*25c0*/  BAR.SYNC.DEFER_BLOCKING 0x0 ;  /* 0x0000000000007b1d */ /* 0x000fe20000010000 */
[----:B------:R-:W-:Y:S02]  /*25d0*/  F2FP.BF16.PACK_AB R119, R119, R118 ;  /* 0x000000767777723e */ /* 0x000fe400000010ff */
[----:B------:R-:W-:Y:S02]  /*25e0*/  SHF.R.U32.HI R0, RZ, 0x4, R0 ;  /* 0x00000004ff007819 */ /* 0x000fe40000011600 */
[----:B------:R-:W-:Y:S02]  /*25f0*/  ISETP.GE.AND P0, PT, R163, 0x300, PT ;  /* 0x00000300a300780c */ /* 0x000fe40003f06270 */
[----:B------:R-:W-:Y:S02]  /*2600*/  SGXT.U32 R0, R0, 0x4 ;  /* 0x000000040000781a */ /* 0x000fe40000000000 */
[----:B------:R-:W-:-:S02]  /*2610*/  ISETP.LT.AND P5, PT, R3, RZ, !P0 ;  /* 0x000000ff0300720c */ /* 0x000fc400047a1270 */
[----:B------:R-:W-:-:S04]  /*2620*/  LOP3.LUT R0, R0, R3, RZ, 0xfc, !PT ;  /* 0x0000000300007212 */ /* 0x000fc800078efcff */
[C---:B------:R-:W-:Y:S01]  /*2630*/  LOP3.LUT R2, R0.reuse, 0x10, RZ, 0xfc, !PT ;  /* 0x0000001000027812 */ /* 0x040fe200078efcff */
[C---:B------:R-:W-:Y:S01]  /*2640*/  IMAD R163, R0.reuse, 0x300, R163 ;  /* 0x0000030000a37824 */ /* 0x040fe200078e02a3 */
[C---:B------:R-:W-:Y:S02]  /*2650*/  ISETP.LT.AND P1, PT, R0.reuse, 0x4d, !P0 ;  /* 0x0000004d0000780c */ /* 0x040fe40004721270 */
[----:B------:R-:W-:Y:S02]  /*2660*/  LOP3.LUT R7, R0, 0x40, RZ, 0xfc, !PT ;  /* 0x0000004000077812 */ /* 0x000fe400078efcff */
[----:B------:R-:W-:Y:S01]  /*2670*/  ISETP.LT.AND P2, PT, R2, 0x4d, !P0 ;  /* 0x0000004d0200780c */ /* 0x000fe20004741270 */
[----:B------:R-:W-:Y:S01]  /*2680*/  IMAD.WIDE R2, R163, R6, c[0x0][0x170] ;  /* 0x00005c00a3027625 */ /* 0x000fe200078e0206 */
[----:B------:R-:W-:Y:S01]  /*2690*/  ISETP.LT.AND P4, PT, R7, 0x4d, !P0 ;  /* 0x0000004d0700780c */ /* 0x000fe20004781270 */
[----:B------:R-:W1:Y:S01]  /*26a0*/  LDS.128 R16, [R165] ;  /* 0x00000000a5107984 */ /* 0x000e620000000c00 */
[----:B------:R-:W-:-:S02]  /*26b0*/  IADD3 R5, R163, 0x3000, RZ ;  /* 0x00003000a3057810 */ /* 0x000fc40007ffe0ff */
[C---:B------:R-:W-:Y:S01]  /*26c0*/  IADD3 R9, R163.reuse, 0x6000, RZ ;  /* 0x00006000a3097810 */ /* 0x040fe20007ffe0ff */
[----:B------:R-:W2:Y:S01]  /*26d0*/  LDS.128 R24, [R20+0x1000] ;  /* 0x0010000014187984 */ /* 0x000ea20000000c00 */
[----:B------:R-:W-:Y:S01]  /*26e0*/  IADD3 R11, R163, 0x9000, RZ ;  /* 0x00009000a30b7810 */ /* 0x000fe20007ffe0ff */
[----:B------:R-:W-:Y:S01]  /*26f0*/  IMAD.WIDE R4, R5, R6, c[0x0][0x170] ;  /* 0x00005c0005047625 */ /* 0x000fe200078e0206 */
[C---:B------:R-:W-:Y:S01]  /*2700*/  IADD3 R7, R163.reuse, 0x12000, RZ ;  /* 0x00012000a3077810 */ /* 0x040fe20007ffe0ff */
[----:B------:R-:W-:Y:S06]  /*2710*/  BAR.SYNC.DEFER_BLOCKING 0x0 ;  /* 0x0000000000007b1d */ /* 0x000fec0000010000 */
[----:B------:R-:W-:Y:S04]  /*2720*/  STS [R8], R93 ;  /* 0x0000005d08007388 */ /* 0x000fe80000000800 */
[----:B------:R-:W-:Y:S04]  /*2730*/  STS [R10+0x800], R95 ;  /* 0x0008005f0a007388 */ /* 0x000fe80000000800 */
[----:B------:R-:W-:Y:S04]  /*2740*/  STS [R8+0x40], R73 ;  /* 0x0000404908007388 */ /* 0x000fe80000000800 */
[----:B------:R-:W-:Y:S04]  /*2750*/  STS [R10+0x840], R75 ;  /* 0x0008404b0a007388 */ /* 0x000fe80000000800 */
[----:B------:R-:W-:Y:S04]  /*2760*/  STS [R8+0x80], R109 ;  /* 0x0000806d08007388 */ /* 0x000fe80000000800 */
[----:B------:R-:W-:Y:S04]  /*2770*/  STS [R10+0x880], R111 ;  /* 0x0008806f0a007388 */ /* 0x000fe80000000800 */
[----:B------:R3:W-:Y:S04]  /*2780*/  STS [R8+0xc0], R13 ;  /* 0x0000c00d08007388 */ /* 0x0007e80000000800 */
[----:B------:R4:W-:Y:S04]  /*2790*/  STS [R10+0x8c0], R15 ;  /* 0x0008c00f0a007388 */ /* 0x0009e80000000800 */
[----:B------:R-:W-:Y:S01]  /*27a0*/  BAR.SYNC.DEFER_BLOCKING 0x0 ;  /* 0x0000000000007b1d */ /* 0x000fe20000010000 */
[----:B---3--:R-:W-:-:S02]  /*27b0*/  IADD3 R13, R163, 0xc000, RZ ;  /* 0x0000c000a30d7810 */ /* 0x008fc40007ffe0ff */
[----:B----4-:R-:W-:-:S03]  /*27c0*/  IADD3 R15, R163, 0xf000, RZ ;  /* 0x0000f000a30f7810 */ /* 0x010fc60007ffe0ff */
[----:B------:R-:W-:-:S04]  /*27d0*/  IMAD.WIDE R12, R13, R6, c[0x0][0x170] ;  /* 0x00005c000d0c7625 */ /* 0x000fc800078e0206 */
[----:B------:R-:W-:Y:S01]  /*27e0*/  IMAD.WIDE R14, R15, R6, c[0x0][0x170] ;  /* 0x00005c000f0e7625 */ /* 0x000fe200078e0206 */
[----:B------:R-:W3:Y:S04]  /*27f0*/  LDS.128 R28, [R165] ;  /* 0x00000000a51c7984 */ /* 0x000ee80000000c00 */
[----:B------:R-:W4:Y:S04]  /*2800*/  LDS.128 R32, [R20+0x1000] ;  /* 0x0010000014207984 */ /* 0x000f280000000c00 */
[----:B------:R-:W-:Y:S06]  /*2810*/  BAR.SYNC.DEFER_BLOCKING 0x0 ;  /* 0x0000000000007b1d */ /* 0x000fec0000010000 */
[----:B------:R-:W-:Y:S04]  /*2820*/  STS [R8], R89 ;  /* 0x0000005908007388 */ /* 0x000fe80000000800 */
[----:B------:R-:W-:Y:S04]  /*2830*/  STS [R10+0x800], R91 ;  /* 0x0008005b0a007388 */ /* 0x000fe80000000800 */
[----:B------:R-:W-:Y:S04]  /*2840*/  STS [R8+0x40], R137 ;  /* 0x0000408908007388 */ /* 0x000fe80000000800 */
[----:B------:R-:W-:Y:S04]  /*2850*/  STS [R10+0x840], R139 ;  /* 0x0008408b0a007388 */ /* 0x000fe80000000800 */
[----:B------:R-:W-:Y:S04]  /*2860*/  STS [R8+0x80], R105 ;  /* 0x0000806908007388 */ /* 0x000fe80000000800 */
[----:B------:R-:W-:Y:S04]  /*2870*/  STS [R10+0x880], R107 ;  /* 0x0008806b0a007388 */ /* 0x000fe80000000800 */
[----:B------:R-:W-:Y:S04]  /*2880*/  STS [R8+0xc0], R61 ;  /* 0x0000c03d08007388 */ /* 0x000fe80000000800 */
[----:B------:R-:W-:Y:S04]  /*2890*/  STS [R10+0x8c0], R63 ;  /* 0x0008c03f0a007388 */ /* 0x000fe80000000800 */
[----:B------:R-:W-:Y:S06]  /*28a0*/  BAR.SYNC.DEFER_BLOCKING 0x0 ;  /* 0x0000000000007b1d */ /* 0x000fec0000010000 */
[----:B------:R-:W1:Y:S04]  /*28b0*/  LDS.128 R36, [R165] ;  /* 0x00000000a5247984 */ /* 0x000e680000000c00 */
[----:B------:R-:W1:Y:S04]  /*28c0*/  LDS.128 R40, [R20+0x1000] ;  /* 0x0010000014287984 */ /* 0x000e680000000c00 */
        /* <DEDUP_REMOVED lines=10> */
[----:B-1----:R-:W-:-:S02]  /*2970*/  LOP3.LUT R8, R0, 0x30, RZ, 0xfc, !PT ;  /* 0x0000003000087812 */ /* 0x002fc400078efcff */
[----:B------:R-:W-:Y:S02]  /*2980*/  LOP3.LUT R0, R0, 0x20, RZ, 0xfc, !PT ;  /* 0x0000002000007812 */ /* 0x000fe400078efcff */
[----:B------:R-:W-:Y:S01]  /*2990*/  ISETP.LT.AND P3, PT, R8, 0x4d, !P0 ;  /* 0x0000004d0800780c */ /* 0x000fe20004761270 */
[----:B------:R-:W-:Y:S01]  /*29a0*/  IMAD.WIDE R8, R9, R6, c[0x0][0x170] ;  /* 0x00005c0009087625 */ /* 0x000fe200078e0206 */
[----:B------:R-:W-:-:S03]  /*29b0*/  ISETP.LT.AND P0, PT, R0, 0x4d, !P0 ;  /* 0x0000004d0000780c */ /* 0x000fc60004701270 */
[-C--:B--2---:R-:W-:Y:S01]  /*29c0*/  IMAD.WIDE R10, R11, R6.reuse, c[0x0][0x170] ;  /* 0x00005c000b0a7625 */ /* 0x084fe200078e0206 */
[----:B------:R-:W1:Y:S04]  /*29d0*/  LDS.128 R164, [R165] ;  /* 0x00000000a5a47984 */ /* 0x000e680000000c00 */
[----:B------:R2:W-:Y:S04]  /*29e0*/  @P1 STG.E.128 [R2.64], R16 ;  /* 0x0000001002001986 */ /* 0x0005e8000c101d06 */
[----:B------:R1:W-:Y:S04]  /*29f0*/  @P2 STG.E.128 [R4.64], R24 ;  /* 0x0000001804002986 */ /* 0x0003e8000c101d06 */
[----:B---3--:R3:W-:Y:S04]  /*2a00*/  @P0 STG.E.128 [R8.64], R28 ;  /* 0x0000001c08000986 */ /* 0x0087e8000c101d06 */
[----:B----4-:R3:W-:Y:S04]  /*2a10*/  @P3 STG.E.128 [R10.64], R32 ;  /* 0x000000200a003986 */ /* 0x0107e8000c101d06 */
[----:B------:R3:W-:Y:S01]  /*2a20*/  @P4 STG.E.128 [R12.64], R36 ;  /* 0x000000240c004986 */ /* 0x0007e2000c101d06 */
[----:B--2---:R-:W-:-:S03]  /*2a30*/  IMAD.WIDE R2, R7, R6, c[0x0][0x170] ;  /* 0x00005c0007027625 */ /* 0x004fc600078e0206 */
[----:B------:R3:W-:Y:S04]  /*2a40*/  @P5 STG.E.128 [R14.64], R40 ;  /* 0x000000280e005986 */ /* 0x0007e8000c101d06 */
[----:B-1----:R3:W-:Y:S01]  /*2a50*/  @P5 STG.E.128 [R2.64], R164 ;  /* 0x000000a402005986 */ /* 0x0027e2000c101d06 */
[----:B------:R-:W-:Y:S05]  /*2a60*/  @!P5 EXIT ;  /* 0x000000000000d94d */ /* 0x000fea0003800000 */
[----:B------:R-:W1:Y:S01]  /*2a70*/  LDS.128 R20, [R20+0x1000] ;  /* 0x0010000014147984 */ /* 0x000e620000000c00 */
[----:B------:R-:W-:-:S05]  /*2a80*/  IADD3 R7, R163, 0x15000, RZ ;  /* 0x00015000a3077810 */ /* 0x000fca0007ffe0ff */
[----:B------:R-:W-:-:S05]  /*2a90*/  IMAD.WIDE R6, R7, R6, c[0x0][0x170] ;  /* 0x00005c0007067625 */ /* 0x000fca00078e0206 */
[----:B-1----:R-:W-:Y:S01]  /*2aa0*/  STG.E.128 [R6.64], R20 ;  /* 0x0000001406007986 */ /* 0x002fe2000c101d06 */
[----:B------:R-:W-:Y:S05]  /*2ab0*/  EXIT ;  /* 0x000000000000794d */ /* 0x000fea0003800000 */
.L_x_1:
[----:B------:R-:W-:-:S00]  /*2ac0*/  BRA `(.L_x_1) ;  /* 0xfffffff000007947 */ /* 0x000fc0000383ffff */
[----:B------:R-:W-:-:S00]  /*2ad0*/  NOP ;  /* 0x0000000000007918 */ /* 0x000fc00000000000 */
        /* <DEDUP_REMOVED lines=10> */
.L_x_2:


//--------------------- .nv.shared.triton_mm      --------------------------
	.section	.nv.shared.triton_mm,"aw",@nobits
	.sectionflags	@""
	.align	16
